//
// Generated by NVIDIA NVVM Compiler
//
// Compiler Build ID: CL-36424714
// Cuda compilation tools, release 13.0, V13.0.88
// Based on NVVM 20.0.0
//

.version 9.0
.target sm_100
.address_size 64

	// .globl	_Z19normalizationKerneliiPfS_

.visible .entry _Z19normalizationKerneliiPfS_(
	.param .u32 _Z19normalizationKerneliiPfS__param_0,
	.param .u32 _Z19normalizationKerneliiPfS__param_1,
	.param .u64 .ptr .align 1 _Z19normalizationKerneliiPfS__param_2,
	.param .u64 .ptr .align 1 _Z19normalizationKerneliiPfS__param_3
)
{
	.reg .pred 	%p<29>;
	.reg .b32 	%r<82>;
	.reg .b32 	%f<242>;
	.reg .b64 	%rd<99>;

	ld.param.u32 	%r49, [_Z19normalizationKerneliiPfS__param_0];
	ld.param.u32 	%r50, [_Z19normalizationKerneliiPfS__param_1];
	ld.param.u64 	%rd18, [_Z19normalizationKerneliiPfS__param_2];
	ld.param.u64 	%rd19, [_Z19normalizationKerneliiPfS__param_3];
	cvta.to.global.u64 	%rd1, %rd19;
	cvta.to.global.u64 	%rd2, %rd18;
	mov.u32 	%r1, %ctaid.x;
	setp.ge.s32 	%p1, %r1, %r49;
	@%p1 bra 	$L__BB0_39;
	setp.lt.s32 	%p2, %r50, 1;
	mov.f32 	%f232, 0f00000000;
	@%p2 bra 	$L__BB0_14;
	mul.lo.s32 	%r2, %r50, %r1;
	and.b32  	%r3, %r50, 15;
	setp.lt.u32 	%p3, %r50, 16;
	mov.f32 	%f232, 0f00000000;
	mov.b32 	%r69, 0;
	@%p3 bra 	$L__BB0_5;
	and.b32  	%r69, %r50, 2147483632;
	neg.s32 	%r67, %r69;
	mul.wide.u32 	%rd20, %r2, 4;
	add.s64 	%rd21, %rd20, %rd2;
	add.s64 	%rd94, %rd21, 32;
	mov.f32 	%f232, 0f00000000;
$L__BB0_4:
	.pragma "nounroll";
	ld.global.f32 	%f33, [%rd94+-32];
	add.f32 	%f34, %f232, %f33;
	ld.global.f32 	%f35, [%rd94+-28];
	add.f32 	%f36, %f34, %f35;
	ld.global.f32 	%f37, [%rd94+-24];
	add.f32 	%f38, %f36, %f37;
	ld.global.f32 	%f39, [%rd94+-20];
	add.f32 	%f40, %f38, %f39;
	ld.global.f32 	%f41, [%rd94+-16];
	add.f32 	%f42, %f40, %f41;
	ld.global.f32 	%f43, [%rd94+-12];
	add.f32 	%f44, %f42, %f43;
	ld.global.f32 	%f45, [%rd94+-8];
	add.f32 	%f46, %f44, %f45;
	ld.global.f32 	%f47, [%rd94+-4];
	add.f32 	%f48, %f46, %f47;
	ld.global.f32 	%f49, [%rd94];
	add.f32 	%f50, %f48, %f49;
	ld.global.f32 	%f51, [%rd94+4];
	add.f32 	%f52, %f50, %f51;
	ld.global.f32 	%f53, [%rd94+8];
	add.f32 	%f54, %f52, %f53;
	ld.global.f32 	%f55, [%rd94+12];
	add.f32 	%f56, %f54, %f55;
	ld.global.f32 	%f57, [%rd94+16];
	add.f32 	%f58, %f56, %f57;
	ld.global.f32 	%f59, [%rd94+20];
	add.f32 	%f60, %f58, %f59;
	ld.global.f32 	%f61, [%rd94+24];
	add.f32 	%f62, %f60, %f61;
	ld.global.f32 	%f63, [%rd94+28];
	add.f32 	%f232, %f62, %f63;
	add.s32 	%r67, %r67, 16;
	add.s64 	%rd94, %rd94, 64;
	setp.ne.s32 	%p4, %r67, 0;
	@%p4 bra 	$L__BB0_4;
$L__BB0_5:
	setp.eq.s32 	%p5, %r3, 0;
	@%p5 bra 	$L__BB0_14;
	and.b32  	%r9, %r50, 7;
	setp.lt.u32 	%p6, %r3, 8;
	@%p6 bra 	$L__BB0_8;
	add.s32 	%r52, %r69, %r2;
	mul.wide.u32 	%rd22, %r52, 4;
	add.s64 	%rd23, %rd2, %rd22;
	ld.global.f32 	%f65, [%rd23];
	add.f32 	%f66, %f232, %f65;
	cvt.u64.u32 	%rd24, %r2;
	cvt.u64.u32 	%rd25, %r69;
	add.s64 	%rd26, %rd25, %rd24;
	shl.b64 	%rd27, %rd26, 2;
	add.s64 	%rd28, %rd2, %rd27;
	ld.global.f32 	%f67, [%rd28+4];
	add.f32 	%f68, %f66, %f67;
	ld.global.f32 	%f69, [%rd28+8];
	add.f32 	%f70, %f68, %f69;
	ld.global.f32 	%f71, [%rd28+12];
	add.f32 	%f72, %f70, %f71;
	ld.global.f32 	%f73, [%rd28+16];
	add.f32 	%f74, %f72, %f73;
	ld.global.f32 	%f75, [%rd28+20];
	add.f32 	%f76, %f74, %f75;
	ld.global.f32 	%f77, [%rd28+24];
	add.f32 	%f78, %f76, %f77;
	ld.global.f32 	%f79, [%rd28+28];
	add.f32 	%f232, %f78, %f79;
	add.s32 	%r69, %r69, 8;
$L__BB0_8:
	setp.eq.s32 	%p7, %r9, 0;
	@%p7 bra 	$L__BB0_14;
	and.b32  	%r12, %r50, 3;
	setp.lt.u32 	%p8, %r9, 4;
	@%p8 bra 	$L__BB0_11;
	add.s32 	%r53, %r69, %r2;
	mul.wide.u32 	%rd29, %r53, 4;
	add.s64 	%rd30, %rd2, %rd29;
	ld.global.f32 	%f81, [%rd30];
	add.f32 	%f82, %f232, %f81;
	cvt.u64.u32 	%rd31, %r2;
	cvt.u64.u32 	%rd32, %r69;
	add.s64 	%rd33, %rd32, %rd31;
	shl.b64 	%rd34, %rd33, 2;
	add.s64 	%rd35, %rd2, %rd34;
	ld.global.f32 	%f83, [%rd35+4];
	add.f32 	%f84, %f82, %f83;
	ld.global.f32 	%f85, [%rd35+8];
	add.f32 	%f86, %f84, %f85;
	ld.global.f32 	%f87, [%rd35+12];
	add.f32 	%f232, %f86, %f87;
	add.s32 	%r69, %r69, 4;
$L__BB0_11:
	setp.eq.s32 	%p9, %r12, 0;
	@%p9 bra 	$L__BB0_14;
	add.s32 	%r54, %r69, %r2;
	mul.wide.u32 	%rd36, %r54, 4;
	add.s64 	%rd95, %rd2, %rd36;
	neg.s32 	%r71, %r12;
$L__BB0_13:
	.pragma "nounroll";
	ld.global.f32 	%f88, [%rd95];
	add.f32 	%f232, %f232, %f88;
	add.s64 	%rd95, %rd95, 4;
	add.s32 	%r71, %r71, 1;
	setp.ne.s32 	%p10, %r71, 0;
	@%p10 bra 	$L__BB0_13;
$L__BB0_14:
	setp.lt.s32 	%p11, %r50, 1;
	cvt.rn.f32.s32 	%f90, %r50;
	div.rn.f32 	%f14, %f232, %f90;
	mov.f32 	%f241, 0f00000000;
	@%p11 bra 	$L__BB0_27;
	mul.lo.s32 	%r18, %r50, %r1;
	and.b32  	%r19, %r50, 15;
	setp.lt.u32 	%p12, %r50, 16;
	mov.f32 	%f241, 0f00000000;
	mov.b32 	%r74, 0;
	@%p12 bra 	$L__BB0_18;
	and.b32  	%r74, %r50, 2147483632;
	neg.s32 	%r72, %r74;
	mul.wide.u32 	%rd37, %r18, 4;
	add.s64 	%rd38, %rd37, %rd2;
	add.s64 	%rd96, %rd38, 32;
	mov.f32 	%f241, 0f00000000;
$L__BB0_17:
	.pragma "nounroll";
	ld.global.f32 	%f94, [%rd96+-32];
	sub.f32 	%f95, %f94, %f14;
	fma.rn.f32 	%f96, %f95, %f95, %f241;
	ld.global.f32 	%f97, [%rd96+-28];
	sub.f32 	%f98, %f97, %f14;
	fma.rn.f32 	%f99, %f98, %f98, %f96;
	ld.global.f32 	%f100, [%rd96+-24];
	sub.f32 	%f101, %f100, %f14;
	fma.rn.f32 	%f102, %f101, %f101, %f99;
	ld.global.f32 	%f103, [%rd96+-20];
	sub.f32 	%f104, %f103, %f14;
	fma.rn.f32 	%f105, %f104, %f104, %f102;
	ld.global.f32 	%f106, [%rd96+-16];
	sub.f32 	%f107, %f106, %f14;
	fma.rn.f32 	%f108, %f107, %f107, %f105;
	ld.global.f32 	%f109, [%rd96+-12];
	sub.f32 	%f110, %f109, %f14;
	fma.rn.f32 	%f111, %f110, %f110, %f108;
	ld.global.f32 	%f112, [%rd96+-8];
	sub.f32 	%f113, %f112, %f14;
	fma.rn.f32 	%f114, %f113, %f113, %f111;
	ld.global.f32 	%f115, [%rd96+-4];
	sub.f32 	%f116, %f115, %f14;
	fma.rn.f32 	%f117, %f116, %f116, %f114;
	ld.global.f32 	%f118, [%rd96];
	sub.f32 	%f119, %f118, %f14;
	fma.rn.f32 	%f120, %f119, %f119, %f117;
	ld.global.f32 	%f121, [%rd96+4];
	sub.f32 	%f122, %f121, %f14;
	fma.rn.f32 	%f123, %f122, %f122, %f120;
	ld.global.f32 	%f124, [%rd96+8];
	sub.f32 	%f125, %f124, %f14;
	fma.rn.f32 	%f126, %f125, %f125, %f123;
	ld.global.f32 	%f127, [%rd96+12];
	sub.f32 	%f128, %f127, %f14;
	fma.rn.f32 	%f129, %f128, %f128, %f126;
	ld.global.f32 	%f130, [%rd96+16];
	sub.f32 	%f131, %f130, %f14;
	fma.rn.f32 	%f132, %f131, %f131, %f129;
	ld.global.f32 	%f133, [%rd96+20];
	sub.f32 	%f134, %f133, %f14;
	fma.rn.f32 	%f135, %f134, %f134, %f132;
	ld.global.f32 	%f136, [%rd96+24];
	sub.f32 	%f137, %f136, %f14;
	fma.rn.f32 	%f138, %f137, %f137, %f135;
	ld.global.f32 	%f139, [%rd96+28];
	sub.f32 	%f140, %f139, %f14;
	fma.rn.f32 	%f241, %f140, %f140, %f138;
	add.s32 	%r72, %r72, 16;
	add.s64 	%rd96, %rd96, 64;
	setp.ne.s32 	%p13, %r72, 0;
	@%p13 bra 	$L__BB0_17;
$L__BB0_18:
	setp.eq.s32 	%p14, %r19, 0;
	@%p14 bra 	$L__BB0_27;
	and.b32  	%r25, %r50, 7;
	setp.lt.u32 	%p15, %r19, 8;
	@%p15 bra 	$L__BB0_21;
	add.s32 	%r56, %r74, %r18;
	mul.wide.u32 	%rd39, %r56, 4;
	add.s64 	%rd40, %rd2, %rd39;
	ld.global.f32 	%f142, [%rd40];
	sub.f32 	%f143, %f142, %f14;
	fma.rn.f32 	%f144, %f143, %f143, %f241;
	cvt.u64.u32 	%rd41, %r18;
	cvt.u64.u32 	%rd42, %r74;
	add.s64 	%rd43, %rd42, %rd41;
	shl.b64 	%rd44, %rd43, 2;
	add.s64 	%rd45, %rd2, %rd44;
	ld.global.f32 	%f145, [%rd45+4];
	sub.f32 	%f146, %f145, %f14;
	fma.rn.f32 	%f147, %f146, %f146, %f144;
	ld.global.f32 	%f148, [%rd45+8];
	sub.f32 	%f149, %f148, %f14;
	fma.rn.f32 	%f150, %f149, %f149, %f147;
	ld.global.f32 	%f151, [%rd45+12];
	sub.f32 	%f152, %f151, %f14;
	fma.rn.f32 	%f153, %f152, %f152, %f150;
	ld.global.f32 	%f154, [%rd45+16];
	sub.f32 	%f155, %f154, %f14;
	fma.rn.f32 	%f156, %f155, %f155, %f153;
	ld.global.f32 	%f157, [%rd45+20];
	sub.f32 	%f158, %f157, %f14;
	fma.rn.f32 	%f159, %f158, %f158, %f156;
	ld.global.f32 	%f160, [%rd45+24];
	sub.f32 	%f161, %f160, %f14;
	fma.rn.f32 	%f162, %f161, %f161, %f159;
	ld.global.f32 	%f163, [%rd45+28];
	sub.f32 	%f164, %f163, %f14;
	fma.rn.f32 	%f241, %f164, %f164, %f162;
	add.s32 	%r74, %r74, 8;
$L__BB0_21:
	setp.eq.s32 	%p16, %r25, 0;
	@%p16 bra 	$L__BB0_27;
	and.b32  	%r28, %r50, 3;
	setp.lt.u32 	%p17, %r25, 4;
	@%p17 bra 	$L__BB0_24;
	add.s32 	%r57, %r74, %r18;
	mul.wide.u32 	%rd46, %r57, 4;
	add.s64 	%rd47, %rd2, %rd46;
	ld.global.f32 	%f166, [%rd47];
	sub.f32 	%f167, %f166, %f14;
	fma.rn.f32 	%f168, %f167, %f167, %f241;
	cvt.u64.u32 	%rd48, %r18;
	cvt.u64.u32 	%rd49, %r74;
	add.s64 	%rd50, %rd49, %rd48;
	shl.b64 	%rd51, %rd50, 2;
	add.s64 	%rd52, %rd2, %rd51;
	ld.global.f32 	%f169, [%rd52+4];
	sub.f32 	%f170, %f169, %f14;
	fma.rn.f32 	%f171, %f170, %f170, %f168;
	ld.global.f32 	%f172, [%rd52+8];
	sub.f32 	%f173, %f172, %f14;
	fma.rn.f32 	%f174, %f173, %f173, %f171;
	ld.global.f32 	%f175, [%rd52+12];
	sub.f32 	%f176, %f175, %f14;
	fma.rn.f32 	%f241, %f176, %f176, %f174;
	add.s32 	%r74, %r74, 4;
$L__BB0_24:
	setp.eq.s32 	%p18, %r28, 0;
	@%p18 bra 	$L__BB0_27;
	add.s32 	%r58, %r74, %r18;
	mul.wide.u32 	%rd53, %r58, 4;
	add.s64 	%rd97, %rd2, %rd53;
	neg.s32 	%r76, %r28;
$L__BB0_26:
	.pragma "nounroll";
	ld.global.f32 	%f177, [%rd97];
	sub.f32 	%f178, %f177, %f14;
	fma.rn.f32 	%f241, %f178, %f178, %f241;
	add.s64 	%rd97, %rd97, 4;
	add.s32 	%r76, %r76, 1;
	setp.ne.s32 	%p19, %r76, 0;
	@%p19 bra 	$L__BB0_26;
$L__BB0_27:
	setp.lt.s32 	%p20, %r50, 1;
	sqrt.rn.f32 	%f28, %f241;
	@%p20 bra 	$L__BB0_39;
	mul.lo.s32 	%r34, %r50, %r1;
	and.b32  	%r35, %r50, 7;
	setp.lt.u32 	%p21, %r50, 8;
	mov.b32 	%r80, 0;
	@%p21 bra 	$L__BB0_31;
	and.b32  	%r80, %r50, 2147483640;
	neg.s32 	%r78, %r80;
	shl.b32 	%r38, %r49, 3;
	mul.wide.u32 	%rd54, %r34, 4;
	add.s64 	%rd55, %rd54, %rd2;
	add.s64 	%rd98, %rd55, 16;
	mul.wide.s32 	%rd58, %r49, 4;
	mov.u32 	%r77, %r1;
$L__BB0_30:
	.pragma "nounroll";
	ld.global.f32 	%f179, [%rd98+-16];
	sub.f32 	%f180, %f179, %f14;
	div.rn.f32 	%f181, %f180, %f28;
	mul.wide.s32 	%rd56, %r77, 4;
	add.s64 	%rd57, %rd1, %rd56;
	st.global.f32 	[%rd57], %f181;
	ld.global.f32 	%f182, [%rd98+-12];
	sub.f32 	%f183, %f182, %f14;
	div.rn.f32 	%f184, %f183, %f28;
	add.s64 	%rd59, %rd57, %rd58;
	st.global.f32 	[%rd59], %f184;
	ld.global.f32 	%f185, [%rd98+-8];
	sub.f32 	%f186, %f185, %f14;
	div.rn.f32 	%f187, %f186, %f28;
	add.s64 	%rd60, %rd59, %rd58;
	st.global.f32 	[%rd60], %f187;
	ld.global.f32 	%f188, [%rd98+-4];
	sub.f32 	%f189, %f188, %f14;
	div.rn.f32 	%f190, %f189, %f28;
	add.s64 	%rd61, %rd60, %rd58;
	st.global.f32 	[%rd61], %f190;
	ld.global.f32 	%f191, [%rd98];
	sub.f32 	%f192, %f191, %f14;
	div.rn.f32 	%f193, %f192, %f28;
	add.s64 	%rd62, %rd61, %rd58;
	st.global.f32 	[%rd62], %f193;
	ld.global.f32 	%f194, [%rd98+4];
	sub.f32 	%f195, %f194, %f14;
	div.rn.f32 	%f196, %f195, %f28;
	add.s64 	%rd63, %rd62, %rd58;
	st.global.f32 	[%rd63], %f196;
	ld.global.f32 	%f197, [%rd98+8];
	sub.f32 	%f198, %f197, %f14;
	div.rn.f32 	%f199, %f198, %f28;
	add.s64 	%rd64, %rd63, %rd58;
	st.global.f32 	[%rd64], %f199;
	ld.global.f32 	%f200, [%rd98+12];
	sub.f32 	%f201, %f200, %f14;
	div.rn.f32 	%f202, %f201, %f28;
	add.s64 	%rd65, %rd64, %rd58;
	st.global.f32 	[%rd65], %f202;
	add.s32 	%r78, %r78, 8;
	add.s32 	%r77, %r77, %r38;
	add.s64 	%rd98, %rd98, 32;
	setp.ne.s32 	%p22, %r78, 0;
	@%p22 bra 	$L__BB0_30;
$L__BB0_31:
	setp.eq.s32 	%p23, %r35, 0;
	@%p23 bra 	$L__BB0_39;
	and.b32  	%r44, %r50, 3;
	setp.lt.u32 	%p24, %r35, 4;
	@%p24 bra 	$L__BB0_34;
	add.s32 	%r60, %r80, %r34;
	mul.wide.u32 	%rd66, %r60, 4;
	add.s64 	%rd67, %rd2, %rd66;
	ld.global.f32 	%f203, [%rd67];
	sub.f32 	%f204, %f203, %f14;
	div.rn.f32 	%f205, %f204, %f28;
	mad.lo.s32 	%r61, %r80, %r49, %r1;
	mul.wide.s32 	%rd68, %r61, 4;
	add.s64 	%rd69, %rd1, %rd68;
	st.global.f32 	[%rd69], %f205;
	cvt.u64.u32 	%rd70, %r34;
	cvt.u64.u32 	%rd71, %r80;
	add.s64 	%rd72, %rd71, %rd70;
	shl.b64 	%rd73, %rd72, 2;
	add.s64 	%rd74, %rd2, %rd73;
	ld.global.f32 	%f206, [%rd74+4];
	sub.f32 	%f207, %f206, %f14;
	div.rn.f32 	%f208, %f207, %f28;
	mul.wide.s32 	%rd75, %r49, 4;
	add.s64 	%rd76, %rd69, %rd75;
	st.global.f32 	[%rd76], %f208;
	ld.global.f32 	%f209, [%rd74+8];
	sub.f32 	%f210, %f209, %f14;
	div.rn.f32 	%f211, %f210, %f28;
	add.s64 	%rd77, %rd76, %rd75;
	st.global.f32 	[%rd77], %f211;
	ld.global.f32 	%f212, [%rd74+12];
	sub.f32 	%f213, %f212, %f14;
	div.rn.f32 	%f214, %f213, %f28;
	add.s64 	%rd78, %rd77, %rd75;
	st.global.f32 	[%rd78], %f214;
	add.s32 	%r80, %r80, 4;
$L__BB0_34:
	setp.eq.s32 	%p25, %r44, 0;
	@%p25 bra 	$L__BB0_39;
	setp.eq.s32 	%p26, %r44, 1;
	@%p26 bra 	$L__BB0_37;
	add.s32 	%r62, %r80, %r34;
	mul.wide.u32 	%rd79, %r62, 4;
	add.s64 	%rd80, %rd2, %rd79;
	ld.global.f32 	%f215, [%rd80];
	sub.f32 	%f216, %f215, %f14;
	div.rn.f32 	%f217, %f216, %f28;
	mad.lo.s32 	%r63, %r80, %r49, %r1;
	mul.wide.s32 	%rd81, %r63, 4;
	add.s64 	%rd82, %rd1, %rd81;
	st.global.f32 	[%rd82], %f217;
	cvt.u64.u32 	%rd83, %r34;
	cvt.u64.u32 	%rd84, %r80;
	add.s64 	%rd85, %rd84, %rd83;
	shl.b64 	%rd86, %rd85, 2;
	add.s64 	%rd87, %rd2, %rd86;
	ld.global.f32 	%f218, [%rd87+4];
	sub.f32 	%f219, %f218, %f14;
	div.rn.f32 	%f220, %f219, %f28;
	mul.wide.s32 	%rd88, %r49, 4;
	add.s64 	%rd89, %rd82, %rd88;
	st.global.f32 	[%rd89], %f220;
	add.s32 	%r80, %r80, 2;
$L__BB0_37:
	and.b32  	%r64, %r50, 1;
	setp.eq.b32 	%p27, %r64, 1;
	not.pred 	%p28, %p27;
	@%p28 bra 	$L__BB0_39;
	add.s32 	%r65, %r80, %r34;
	mul.wide.u32 	%rd90, %r65, 4;
	add.s64 	%rd91, %rd2, %rd90;
	ld.global.f32 	%f221, [%rd91];
	sub.f32 	%f222, %f221, %f14;
	div.rn.f32 	%f223, %f222, %f28;
	mad.lo.s32 	%r66, %r80, %r49, %r1;
	mul.wide.s32 	%rd92, %r66, 4;
	add.s64 	%rd93, %rd1, %rd92;
	st.global.f32 	[%rd93], %f223;
$L__BB0_39:
	ret;

}
	// .globl	_Z12matmulKerneliiPfS_
.visible .entry _Z12matmulKerneliiPfS_(
	.param .u32 _Z12matmulKerneliiPfS__param_0,
	.param .u32 _Z12matmulKerneliiPfS__param_1,
	.param .u64 .ptr .align 1 _Z12matmulKerneliiPfS__param_2,
	.param .u64 .ptr .align 1 _Z12matmulKerneliiPfS__param_3
)
{
	.reg .pred 	%p<13>;
	.reg .b32 	%r<48>;
	.reg .b32 	%f<68>;
	.reg .b64 	%rd<48>;

	ld.param.u32 	%r21, [_Z12matmulKerneliiPfS__param_0];
	ld.param.u32 	%r20, [_Z12matmulKerneliiPfS__param_1];
	ld.param.u64 	%rd3, [_Z12matmulKerneliiPfS__param_2];
	ld.param.u64 	%rd2, [_Z12matmulKerneliiPfS__param_3];
	cvta.to.global.u64 	%rd1, %rd3;
	mov.u32 	%r22, %tid.x;
	mov.u32 	%r23, %ctaid.x;
	mov.u32 	%r24, %ntid.x;
	mad.lo.s32 	%r1, %r23, %r24, %r22;
	mov.u32 	%r25, %tid.y;
	mov.u32 	%r26, %ctaid.y;
	mov.u32 	%r27, %ntid.y;
	mad.lo.s32 	%r28, %r26, %r27, %r25;
	max.s32 	%r29, %r1, %r28;
	setp.ge.s32 	%p1, %r29, %r21;
	@%p1 bra 	$L__BB1_14;
	setp.gt.s32 	%p2, %r1, %r28;
	setp.lt.s32 	%p3, %r20, 1;
	mov.f32 	%f67, 0f00000000;
	or.pred  	%p4, %p2, %p3;
	@%p4 bra 	$L__BB1_13;
	and.b32  	%r3, %r20, 7;
	setp.lt.u32 	%p5, %r20, 8;
	mov.f32 	%f67, 0f00000000;
	mov.b32 	%r46, 0;
	@%p5 bra 	$L__BB1_5;
	and.b32  	%r46, %r20, 2147483640;
	neg.s32 	%r44, %r46;
	shl.b32 	%r6, %r21, 3;
	mov.f32 	%f67, 0f00000000;
	mul.wide.s32 	%rd8, %r21, 4;
	mov.u32 	%r42, %r28;
	mov.u32 	%r43, %r1;
$L__BB1_4:
	.pragma "nounroll";
	mul.wide.s32 	%rd4, %r42, 4;
	add.s64 	%rd5, %rd1, %rd4;
	ld.global.f32 	%f17, [%rd5];
	mul.wide.s32 	%rd6, %r43, 4;
	add.s64 	%rd7, %rd1, %rd6;
	ld.global.f32 	%f18, [%rd7];
	fma.rn.f32 	%f19, %f17, %f18, %f67;
	add.s64 	%rd9, %rd5, %rd8;
	ld.global.f32 	%f20, [%rd9];
	add.s64 	%rd10, %rd7, %rd8;
	ld.global.f32 	%f21, [%rd10];
	fma.rn.f32 	%f22, %f20, %f21, %f19;
	add.s64 	%rd11, %rd9, %rd8;
	ld.global.f32 	%f23, [%rd11];
	add.s64 	%rd12, %rd10, %rd8;
	ld.global.f32 	%f24, [%rd12];
	fma.rn.f32 	%f25, %f23, %f24, %f22;
	add.s64 	%rd13, %rd11, %rd8;
	ld.global.f32 	%f26, [%rd13];
	add.s64 	%rd14, %rd12, %rd8;
	ld.global.f32 	%f27, [%rd14];
	fma.rn.f32 	%f28, %f26, %f27, %f25;
	add.s64 	%rd15, %rd13, %rd8;
	ld.global.f32 	%f29, [%rd15];
	add.s64 	%rd16, %rd14, %rd8;
	ld.global.f32 	%f30, [%rd16];
	fma.rn.f32 	%f31, %f29, %f30, %f28;
	add.s64 	%rd17, %rd15, %rd8;
	ld.global.f32 	%f32, [%rd17];
	add.s64 	%rd18, %rd16, %rd8;
	ld.global.f32 	%f33, [%rd18];
	fma.rn.f32 	%f34, %f32, %f33, %f31;
	add.s64 	%rd19, %rd17, %rd8;
	ld.global.f32 	%f35, [%rd19];
	add.s64 	%rd20, %rd18, %rd8;
	ld.global.f32 	%f36, [%rd20];
	fma.rn.f32 	%f37, %f35, %f36, %f34;
	add.s64 	%rd21, %rd19, %rd8;
	ld.global.f32 	%f38, [%rd21];
	add.s64 	%rd22, %rd20, %rd8;
	ld.global.f32 	%f39, [%rd22];
	fma.rn.f32 	%f67, %f38, %f39, %f37;
	add.s32 	%r44, %r44, 8;
	add.s32 	%r43, %r43, %r6;
	add.s32 	%r42, %r42, %r6;
	setp.ne.s32 	%p6, %r44, 0;
	@%p6 bra 	$L__BB1_4;
$L__BB1_5:
	setp.eq.s32 	%p7, %r3, 0;
	@%p7 bra 	$L__BB1_13;
	and.b32  	%r14, %r20, 3;
	setp.lt.u32 	%p8, %r3, 4;
	@%p8 bra 	$L__BB1_8;
	mul.lo.s32 	%r31, %r46, %r21;
	add.s32 	%r32, %r31, %r28;
	mul.wide.s32 	%rd23, %r32, 4;
	add.s64 	%rd24, %rd1, %rd23;
	ld.global.f32 	%f41, [%rd24];
	add.s32 	%r33, %r31, %r1;
	mul.wide.s32 	%rd25, %r33, 4;
	add.s64 	%rd26, %rd1, %rd25;
	ld.global.f32 	%f42, [%rd26];
	fma.rn.f32 	%f43, %f41, %f42, %f67;
	mul.wide.s32 	%rd27, %r21, 4;
	add.s64 	%rd28, %rd24, %rd27;
	ld.global.f32 	%f44, [%rd28];
	add.s64 	%rd29, %rd26, %rd27;
	ld.global.f32 	%f45, [%rd29];
	fma.rn.f32 	%f46, %f44, %f45, %f43;
	add.s64 	%rd30, %rd28, %rd27;
	ld.global.f32 	%f47, [%rd30];
	add.s64 	%rd31, %rd29, %rd27;
	ld.global.f32 	%f48, [%rd31];
	fma.rn.f32 	%f49, %f47, %f48, %f46;
	add.s64 	%rd32, %rd30, %rd27;
	ld.global.f32 	%f50, [%rd32];
	add.s64 	%rd33, %rd31, %rd27;
	ld.global.f32 	%f51, [%rd33];
	fma.rn.f32 	%f67, %f50, %f51, %f49;
	add.s32 	%r46, %r46, 4;
$L__BB1_8:
	setp.eq.s32 	%p9, %r14, 0;
	@%p9 bra 	$L__BB1_13;
	setp.eq.s32 	%p10, %r14, 1;
	@%p10 bra 	$L__BB1_11;
	mul.lo.s32 	%r34, %r46, %r21;
	add.s32 	%r35, %r34, %r28;
	mul.wide.s32 	%rd34, %r35, 4;
	add.s64 	%rd35, %rd1, %rd34;
	ld.global.f32 	%f53, [%rd35];
	add.s32 	%r36, %r34, %r1;
	mul.wide.s32 	%rd36, %r36, 4;
	add.s64 	%rd37, %rd1, %rd36;
	ld.global.f32 	%f54, [%rd37];
	fma.rn.f32 	%f55, %f53, %f54, %f67;
	mul.wide.s32 	%rd38, %r21, 4;
	add.s64 	%rd39, %rd35, %rd38;
	ld.global.f32 	%f56, [%rd39];
	add.s64 	%rd40, %rd37, %rd38;
	ld.global.f32 	%f57, [%rd40];
	fma.rn.f32 	%f67, %f56, %f57, %f55;
	add.s32 	%r46, %r46, 2;
$L__BB1_11:
	and.b32  	%r37, %r20, 1;
	setp.eq.b32 	%p11, %r37, 1;
	not.pred 	%p12, %p11;
	@%p12 bra 	$L__BB1_13;
	mul.lo.s32 	%r38, %r46, %r21;
	add.s32 	%r39, %r38, %r28;
	mul.wide.s32 	%rd41, %r39, 4;
	add.s64 	%rd42, %rd1, %rd41;
	ld.global.f32 	%f58, [%rd42];
	add.s32 	%r40, %r38, %r1;
	mul.wide.s32 	%rd43, %r40, 4;
	add.s64 	%rd44, %rd1, %rd43;
	ld.global.f32 	%f59, [%rd44];
	fma.rn.f32 	%f67, %f58, %f59, %f67;
$L__BB1_13:
	mad.lo.s32 	%r41, %r1, %r21, %r28;
	cvta.to.global.u64 	%rd45, %rd2;
	mul.wide.s32 	%rd46, %r41, 4;
	add.s64 	%rd47, %rd45, %rd46;
	st.global.f32 	[%rd47], %f67;
$L__BB1_14:
	ret;

}


// ===== COMPILED SASS (sm_100) =====

	.target	sm_100

	.elftype	@"ET_EXEC"


//--------------------- .note.nv.tkinfo           --------------------------
	.section	.note.nv.tkinfo,"",@"SHT_NOTE"
	.sectionflags	@"SHF_NOTE_NV_TKINFO"
	.tkinfo
        /*0018*/ 	.word	0x00000002
        /*0030*/ 	.string	""
        /*0030*/ 	.string	"ptxas"
        /*0030*/ 	.string	"Cuda compilation tools, release 13.0, V13.0.88"
        /*0030*/ 	.string	"Build cuda_13.0.r13.0/compiler.36424714_0"
        /*0030*/ 	.string	"-arch sm_100 -m 64 "



//--------------------- .note.nv.cuinfo           --------------------------
	.section	.note.nv.cuinfo,"",@"SHT_NOTE"
	.sectionflags	@"SHF_NOTE_NV_CUINFO"
        /*0018*/ 	.short	0x0002
        /*001a*/ 	.short	0x0064
        /*001c*/ 	.short	0x0082
	.zero		2


//--------------------- .nv.info                  --------------------------
	.section	.nv.info,"",@"SHT_CUDA_INFO"
	.align	4


	//----- nvinfo : EIATTR_REGCOUNT
	.align		4
        /*0000*/ 	.byte	0x04, 0x2f
        /*0002*/ 	.short	(.L_1 - .L_0)
	.align		4
.L_0:
        /*0004*/ 	.word	index@(_Z19normalizationKerneliiPfS_)
        /*0008*/ 	.word	0x00000020


	//----- nvinfo : EIATTR_FRAME_SIZE
	.align		4
.L_1:
        /*000c*/ 	.byte	0x04, 0x11
        /*000e*/ 	.short	(.L_3 - .L_2)
	.align		4
.L_2:
        /*0010*/ 	.word	index@($__internal_1_$__cuda_sm3x_div_rn_noftz_f32_slowpath)
        /*0014*/ 	.word	0x00000000


	//----- nvinfo : EIATTR_FRAME_SIZE
	.align		4
.L_3:
        /*0018*/ 	.byte	0x04, 0x11
        /*001a*/ 	.short	(.L_5 - .L_4)
	.align		4
.L_4:
        /*001c*/ 	.word	index@($__internal_0_$__cuda_sm20_sqrt_rn_f32_slowpath)
        /*0020*/ 	.word	0x00000000


	//----- nvinfo : EIATTR_FRAME_SIZE
	.align		4
.L_5:
        /*0024*/ 	.byte	0x04, 0x11
        /*0026*/ 	.short	(.L_7 - .L_6)
	.align		4
.L_6:
        /*0028*/ 	.word	index@(_Z19normalizationKerneliiPfS_)
        /*002c*/ 	.word	0x00000000


	//----- nvinfo : EIATTR_REGCOUNT
	.align		4
.L_7:
        /*0030*/ 	.byte	0x04, 0x2f
        /*0032*/ 	.short	(.L_9 - .L_8)
	.align		4
.L_8:
        /*0034*/ 	.word	index@(_Z12matmulKerneliiPfS_)
        /*0038*/ 	.word	0x00000020


	//----- nvinfo : EIATTR_FRAME_SIZE
	.align		4
.L_9:
        /*003c*/ 	.byte	0x04, 0x11
        /*003e*/ 	.short	(.L_11 - .L_10)
	.align		4
.L_10:
        /*0040*/ 	.word	index@(_Z12matmulKerneliiPfS_)
        /*0044*/ 	.word	0x00000000


	//----- nvinfo : EIATTR_MIN_STACK_SIZE
	.align		4
.L_11:
        /*0048*/ 	.byte	0x04, 0x12
        /*004a*/ 	.short	(.L_13 - .L_12)
	.align		4
.L_12:
        /*004c*/ 	.word	index@(_Z12matmulKerneliiPfS_)
        /*0050*/ 	.word	0x00000000


	//----- nvinfo : EIATTR_MIN_STACK_SIZE
	.align		4
.L_13:
        /*0054*/ 	.byte	0x04, 0x12
        /*0056*/ 	.short	(.L_15 - .L_14)
	.align		4
.L_14:
        /*0058*/ 	.word	index@(_Z19normalizationKerneliiPfS_)
        /*005c*/ 	.word	0x00000000
.L_15:


//--------------------- .nv.compat                --------------------------
	.section	.nv.compat,"",@"SHT_CUDA_COMPAT_INFO"
	.align	4
        /*0000*/ 	.byte	0x02, 0x09, 0x00, 0x00, 0x02, 0x02, 0x01, 0x00, 0x02, 0x05, 0x05, 0x00, 0x03, 0x07, 0x01, 0x01
        /*0010*/ 	.byte	0x02, 0x03, 0x00, 0x00, 0x02, 0x06, 0x01, 0x00, 0x04, 0x0b, 0x08, 0x00, 0x01, 0x00, 0x00, 0x00
        /*0020*/ 	.byte	0x00, 0x00, 0x00, 0x00


//--------------------- .nv.info._Z12matmulKerneliiPfS_ --------------------------
	.section	.nv.info._Z12matmulKerneliiPfS_,"",@"SHT_CUDA_INFO"
	.sectionflags	@""
	.align	4


	//----- nvinfo : EIATTR_CUDA_API_VERSION
	.align		4
        /*0000*/ 	.byte	0x04, 0x37
        /*0002*/ 	.short	(.L_17 - .L_16)
.L_16:
        /*0004*/ 	.word	0x00000082


	//----- nvinfo : EIATTR_KPARAM_INFO
	.align		4
.L_17:
        /*0008*/ 	.byte	0x04, 0x17
        /*000a*/ 	.short	(.L_19 - .L_18)
.L_18:
        /*000c*/ 	.word	0x00000000
        /*0010*/ 	.short	0x0003
        /*0012*/ 	.short	0x0010
        /*0014*/ 	.byte	0x00, 0xf5, 0x21, 0x00


	//----- nvinfo : EIATTR_KPARAM_INFO
	.align		4
.L_19:
        /*0018*/ 	.byte	0x04, 0x17
        /*001a*/ 	.short	(.L_21 - .L_20)
.L_20:
        /*001c*/ 	.word	0x00000000
        /*0020*/ 	.short	0x0002
        /*0022*/ 	.short	0x0008
        /*0024*/ 	.byte	0x00, 0xf5, 0x21, 0x00


	//----- nvinfo : EIATTR_KPARAM_INFO
	.align		4
.L_21:
        /*0028*/ 	.byte	0x04, 0x17
        /*002a*/ 	.short	(.L_23 - .L_22)
.L_22:
        /*002c*/ 	.word	0x00000000
        /*0030*/ 	.short	0x0001
        /*0032*/ 	.short	0x0004
        /*0034*/ 	.byte	0x00, 0xf0, 0x11, 0x00


	//----- nvinfo : EIATTR_KPARAM_INFO
	.align		4
.L_23:
        /*0038*/ 	.byte	0x04, 0x17
        /*003a*/ 	.short	(.L_25 - .L_24)
.L_24:
        /*003c*/ 	.word	0x00000000
        /*0040*/ 	.short	0x0000
        /*0042*/ 	.short	0x0000
        /*0044*/ 	.byte	0x00, 0xf0, 0x11, 0x00


	//----- nvinfo : EIATTR_SPARSE_MMA_MASK
	.align		4
.L_25:
        /*0048*/ 	.byte	0x03, 0x50
        /*004a*/ 	.short	0x0000


	//----- nvinfo : EIATTR_MAXREG_COUNT
	.align		4
        /*004c*/ 	.byte	0x03, 0x1b
        /*004e*/ 	.short	0x00ff


	//----- nvinfo : EIATTR_MERCURY_ISA_VERSION
	.align		4
        /*0050*/ 	.byte	0x03, 0x5f
        /*0052*/ 	.short	0x0101


	//----- nvinfo : EIATTR_VRC_CTA_INIT_COUNT
	.align		4
        /*0054*/ 	.byte	0x02, 0x4a
	.zero		1
	.zero		1


	//----- nvinfo : EIATTR_EXIT_INSTR_OFFSETS
	.align		4
        /*0058*/ 	.byte	0x04, 0x1c
        /*005a*/ 	.short	(.L_27 - .L_26)


	//   ....[0]....
.L_26:
        /*005c*/ 	.word	0x000000c0


	//   ....[1]....
        /*0060*/ 	.word	0x00000890


	//----- nvinfo : EIATTR_CRS_STACK_SIZE
	.align		4
.L_27:
        /*0064*/ 	.byte	0x04, 0x1e
        /*0066*/ 	.short	(.L_29 - .L_28)
.L_28:
        /*0068*/ 	.word	0x00000000


	//----- nvinfo : EIATTR_CBANK_PARAM_SIZE
	.align		4
.L_29:
        /*006c*/ 	.byte	0x03, 0x19
        /*006e*/ 	.short	0x0018


	//----- nvinfo : EIATTR_PARAM_CBANK
	.align		4
        /*0070*/ 	.byte	0x04, 0x0a
        /*0072*/ 	.short	(.L_31 - .L_30)
	.align		4
.L_30:
        /*0074*/ 	.word	index@(.nv.constant0._Z12matmulKerneliiPfS_)
        /*0078*/ 	.short	0x0380
        /*007a*/ 	.short	0x0018


	//----- nvinfo : EIATTR_SW_WAR
	.align		4
.L_31:
        /*007c*/ 	.byte	0x04, 0x36
        /*007e*/ 	.short	(.L_33 - .L_32)
.L_32:
        /*0080*/ 	.word	0x00000008
.L_33:


//--------------------- .nv.info._Z19normalizationKerneliiPfS_ --------------------------
	.section	.nv.info._Z19normalizationKerneliiPfS_,"",@"SHT_CUDA_INFO"
	.sectionflags	@""
	.align	4


	//----- nvinfo : EIATTR_CUDA_API_VERSION
	.align		4
        /*0000*/ 	.byte	0x04, 0x37
        /*0002*/ 	.short	(.L_35 - .L_34)
.L_34:
        /*0004*/ 	.word	0x00000082


	//----- nvinfo : EIATTR_KPARAM_INFO
	.align		4
.L_35:
        /*0008*/ 	.byte	0x04, 0x17
        /*000a*/ 	.short	(.L_37 - .L_36)
.L_36:
        /*000c*/ 	.word	0x00000000
        /*0010*/ 	.short	0x0003
        /*0012*/ 	.short	0x0010
        /*0014*/ 	.byte	0x00, 0xf5, 0x21, 0x00


	//----- nvinfo : EIATTR_KPARAM_INFO
	.align		4
.L_37:
        /*0018*/ 	.byte	0x04, 0x17
        /*001a*/ 	.short	(.L_39 - .L_38)
.L_38:
        /*001c*/ 	.word	0x00000000
        /*0020*/ 	.short	0x0002
        /*0022*/ 	.short	0x0008
        /*0024*/ 	.byte	0x00, 0xf5, 0x21, 0x00


	//----- nvinfo : EIATTR_KPARAM_INFO
	.align		4
.L_39:
        /*0028*/ 	.byte	0x04, 0x17
        /*002a*/ 	.short	(.L_41 - .L_40)
.L_40:
        /*002c*/ 	.word	0x00000000
        /*0030*/ 	.short	0x0001
        /*0032*/ 	.short	0x0004
        /*0034*/ 	.byte	0x00, 0xf0, 0x11, 0x00


	//----- nvinfo : EIATTR_KPARAM_INFO
	.align		4
.L_41:
        /*0038*/ 	.byte	0x04, 0x17
        /*003a*/ 	.short	(.L_43 - .L_42)
.L_42:
        /*003c*/ 	.word	0x00000000
        /*0040*/ 	.short	0x0000
        /*0042*/ 	.short	0x0000
        /*0044*/ 	.byte	0x00, 0xf0, 0x11, 0x00


	//----- nvinfo : EIATTR_SPARSE_MMA_MASK
	.align		4
.L_43:
        /*0048*/ 	.byte	0x03, 0x50
        /*004a*/ 	.short	0x0000


	//----- nvinfo : EIATTR_MAXREG_COUNT
	.align		4
        /*004c*/ 	.byte	0x03, 0x1b
        /*004e*/ 	.short	0x00ff


	//----- nvinfo : EIATTR_MERCURY_ISA_VERSION
	.align		4
        /*0050*/ 	.byte	0x03, 0x5f
        /*0052*/ 	.short	0x0101


	//----- nvinfo : EIATTR_VRC_CTA_INIT_COUNT
	.align		4
        /*0054*/ 	.byte	0x02, 0x4a
	.zero		1
	.zero		1


	//----- nvinfo : EIATTR_EXIT_INSTR_OFFSETS
	.align		4
        /*0058*/ 	.byte	0x04, 0x1c
        /*005a*/ 	.short	(.L_45 - .L_44)


	//   ....[0]....
.L_44:
        /*005c*/ 	.word	0x00000040


	//   ....[1]....
        /*0060*/ 	.word	0x00001310


	//   ....[2]....
        /*0064*/ 	.word	0x00001c20


	//   ....[3]....
        /*0068*/ 	.word	0x00002120


	//   ....[4]....
        /*006c*/ 	.word	0x00002420


	//   ....[5]....
        /*0070*/ 	.word	0x00002570


	//----- nvinfo : EIATTR_CRS_STACK_SIZE
	.align		4
.L_45:
        /*0074*/ 	.byte	0x04, 0x1e
        /*0076*/ 	.short	(.L_47 - .L_46)
.L_46:
        /*0078*/ 	.word	0x00000000


	//----- nvinfo : EIATTR_CBANK_PARAM_SIZE
	.align		4
.L_47:
        /*007c*/ 	.byte	0x03, 0x19
        /*007e*/ 	.short	0x0018


	//----- nvinfo : EIATTR_PARAM_CBANK
	.align		4
        /*0080*/ 	.byte	0x04, 0x0a
        /*0082*/ 	.short	(.L_49 - .L_48)
	.align		4
.L_48:
        /*0084*/ 	.word	index@(.nv.constant0._Z19normalizationKerneliiPfS_)
        /*0088*/ 	.short	0x0380
        /*008a*/ 	.short	0x0018


	//----- nvinfo : EIATTR_SW_WAR
	.align		4
.L_49:
        /*008c*/ 	.byte	0x04, 0x36
        /*008e*/ 	.short	(.L_51 - .L_50)
.L_50:
        /*0090*/ 	.word	0x00000008
.L_51:


//--------------------- .nv.callgraph             --------------------------
	.section	.nv.callgraph,"",@"SHT_CUDA_CALLGRAPH"
	.align	4
	.sectionentsize	8
	.align		4
        /*0000*/ 	.word	0x00000000
	.align		4
        /*0004*/ 	.word	0xffffffff
	.align		4
        /*0008*/ 	.word	0x00000000
	.align		4
        /*000c*/ 	.word	0xfffffffe
	.align		4
        /*0010*/ 	.word	0x00000000
	.align		4
        /*0014*/ 	.word	0xfffffffd
	.align		4
        /*0018*/ 	.word	0x00000000
	.align		4
        /*001c*/ 	.word	0xfffffffc


//--------------------- .text._Z12matmulKerneliiPfS_ --------------------------
	.section	.text._Z12matmulKerneliiPfS_,"ax",@progbits
	.align	128
        .global         _Z12matmulKerneliiPfS_
        .type           _Z12matmulKerneliiPfS_,@function
        .size           _Z12matmulKerneliiPfS_,(.L_x_52 - _Z12matmulKerneliiPfS_)
        .other          _Z12matmulKerneliiPfS_,@"STO_CUDA_ENTRY STV_DEFAULT"
_Z12matmulKerneliiPfS_:
.text._Z12matmulKerneliiPfS_:
[----:B------:R-:W-:Y:S01]  /*0000*/  LDC R1, c[0x0][0x37c] ;  /* 0x0000df00ff017b82 */ /* 0x000fe20000000800 */
[----:B------:R-:W0:Y:S07]  /*0010*/  S2R R3, SR_TID.X ;  /* 0x0000000000037919 */ /* 0x000e2e0000002100 */
[----:B------:R-:W0:Y:S01]  /*0020*/  LDC R2, c[0x0][0x360] ;  /* 0x0000d800ff027b82 */ /* 0x000e220000000800 */
[----:B------:R-:W1:Y:S07]  /*0030*/  S2R R5, SR_TID.Y ;  /* 0x0000000000057919 */ /* 0x000e6e0000002200 */
[----:B------:R-:W0:Y:S08]  /*0040*/  S2UR UR4, SR_CTAID.X ;  /* 0x00000000000479c3 */ /* 0x000e300000002500 */
[----:B------:R-:W1:Y:S08]  /*0050*/  S2UR UR5, SR_CTAID.Y ;  /* 0x00000000000579c3 */ /* 0x000e700000002600 */
[----:B------:R-:W1:Y:S08]  /*0060*/  LDC R4, c[0x0][0x364] ;  /* 0x0000d900ff047b82 */ /* 0x000e700000000800 */
[----:B------:R-:W2:Y:S01]  /*0070*/  LDC R0, c[0x0][0x380] ;  /* 0x0000e000ff007b82 */ /* 0x000ea20000000800 */
[----:B0-----:R-:W-:-:S02]  /*0080*/  IMAD R3, R2, UR4, R3 ;  /* 0x0000000402037c24 */ /* 0x001fc4000f8e0203 */
[----:B-1----:R-:W-:-:S05]  /*0090*/  IMAD R5, R4, UR5, R5 ;  /* 0x0000000504057c24 */ /* 0x002fca000f8e0205 */
[----:B------:R-:W-:-:S04]  /*00a0*/  VIMNMX R7, PT, PT, R3, R5, !PT ;  /* 0x0000000503077248 */ /* 0x000fc80007fe0100 */
[----:B--2---:R-:W-:-:S13]  /*00b0*/  ISETP.GE.AND P0, PT, R7, R0, PT ;  /* 0x000000000700720c */ /* 0x004fda0003f06270 */
[----:B------:R-:W-:Y:S05]  /*00c0*/  @P0 EXIT ;  /* 0x000000000000094d */ /* 0x000fea0003800000 */
[----:B------:R-:W0:Y:S01]  /*00d0*/  LDC R2, c[0x0][0x384] ;  /* 0x0000e100ff027b82 */ /* 0x000e220000000800 */
[----:B------:R-:W1:Y:S01]  /*00e0*/  LDCU.64 UR4, c[0x0][0x358] ;  /* 0x00006b00ff0477ac */ /* 0x000e620008000a00 */
[----:B------:R-:W-:Y:S01]  /*00f0*/  BSSY.RECONVERGENT B0, `(.L_x_0) ;  /* 0x0000075000007945 */ /* 0x000fe20003800200 */
[----:B------:R-:W-:Y:S01]  /*0100*/  HFMA2 R23, -RZ, RZ, 0, 0 ;  /* 0x00000000ff177431 */ /* 0x000fe200000001ff */
[----:B0-----:R-:W-:-:S04]  /*0110*/  ISETP.GE.AND P0, PT, R2, 0x1, PT ;  /* 0x000000010200780c */ /* 0x001fc80003f06270 */
[----:B------:R-:W-:-:S13]  /*0120*/  ISETP.GT.OR P0, PT, R3, R5, !P0 ;  /* 0x000000050300720c */ /* 0x000fda0004704670 */
[----:B-1----:R-:W-:Y:S05]  /*0130*/  @P0 BRA `(.L_x_1) ;  /* 0x0000000400c00947 */ /* 0x002fea0003800000 */
[C---:B------:R-:W-:Y:S02]  /*0140*/  ISETP.GE.U32.AND P1, PT, R2.reuse, 0x8, PT ;  /* 0x000000080200780c */ /* 0x040fe40003f26070 */
[----:B------:R-:W-:Y:S02]  /*0150*/  LOP3.LUT R4, R2, 0x7, RZ, 0xc0, !PT ;  /* 0x0000000702047812 */ /* 0x000fe400078ec0ff */
[----:B------:R-:W-:Y:S02]  /*0160*/  MOV R23, RZ ;  /* 0x000000ff00177202 */ /* 0x000fe40000000f00 */
[----:B------:R-:W-:Y:S02]  /*0170*/  ISETP.NE.AND P0, PT, R4, RZ, PT ;  /* 0x000000ff0400720c */ /* 0x000fe40003f05270 */
[----:B------:R-:W-:-:S05]  /*0180*/  MOV R6, RZ ;  /* 0x000000ff00067202 */ /* 0x000fca0000000f00 */
[----:B------:R-:W-:Y:S06]  /*0190*/  @!P1 BRA `(.L_x_2) ;  /* 0x0000000000cc9947 */ /* 0x000fec0003800000 */
[----:B------:R-:W-:Y:S02]  /*01a0*/  LOP3.LUT R6, R2, 0x7ffffff8, RZ, 0xc0, !PT ;  /* 0x7ffffff802067812 */ /* 0x000fe400078ec0ff */
[----:B------:R-:W-:Y:S02]  /*01b0*/  MOV R23, RZ ;  /* 0x000000ff00177202 */ /* 0x000fe40000000f00 */
[----:B------:R-:W-:Y:S02]  /*01c0*/  MOV R7, R5 ;  /* 0x0000000500077202 */ /* 0x000fe40000000f00 */
[----:B------:R-:W-:Y:S02]  /*01d0*/  MOV R9, R3 ;  /* 0x0000000300097202 */ /* 0x000fe40000000f00 */
[----:B------:R-:W-:-:S07]  /*01e0*/  IADD3 R8, PT, PT, -R6, RZ, RZ ;  /* 0x000000ff06087210 */ /* 0x000fce0007ffe1ff */
.L_x_3:
[----:B------:R-:W0:Y:S02]  /*01f0*/  LDC.64 R10, c[0x0][0x388] ;  /* 0x0000e200ff0a7b82 */ /* 0x000e240000000a00 */
[----:B0-----:R-:W-:-:S04]  /*0200*/  IMAD.WIDE R20, R7, 0x4, R10 ;  /* 0x0000000407147825 */ /* 0x001fc800078e020a */
[----:B------:R-:W-:Y:S01]  /*0210*/  IMAD.WIDE R10, R9, 0x4, R10 ;  /* 0x00000004090a7825 */ /* 0x000fe200078e020a */
[----:B------:R0:W2:Y:S04]  /*0220*/  LDG.E R18, desc[UR4][R20.64] ;  /* 0x0000000414127981 */ /* 0x0000a8000c1e1900 */
[----:B------:R-:W2:Y:S01]  /*0230*/  LDG.E R19, desc[UR4][R10.64] ;  /* 0x000000040a137981 */ /* 0x000ea2000c1e1900 */
[----:B------:R-:W-:-:S04]  /*0240*/  IMAD.WIDE R28, R0, 0x4, R10 ;  /* 0x00000004001c7825 */ /* 0x000fc800078e020a */
[----:B0-----:R-:W-:-:S04]  /*0250*/  IMAD.WIDE R20, R0, 0x4, R20 ;  /* 0x0000000400147825 */ /* 0x001fc800078e0214 */
[C---:B------:R-:W-:Y:S01]  /*0260*/  IMAD.WIDE R12, R0.reuse, 0x4, R28 ;  /* 0x00000004000c7825 */ /* 0x040fe200078e021c */
[----:B------:R-:W3:Y:S03]  /*0270*/  LDG.E R27, desc[UR4][R20.64] ;  /* 0x00000004141b7981 */ /* 0x000ee6000c1e1900 */
[C---:B------:R-:W-:Y:S01]  /*0280*/  IMAD.WIDE R24, R0.reuse, 0x4, R20 ;  /* 0x0000000400187825 */ /* 0x040fe200078e0214 */
[----:B------:R0:W4:Y:S03]  /*0290*/  LDG.E R26, desc[UR4][R12.64] ;  /* 0x000000040c1a7981 */ /* 0x000126000c1e1900 */
[C---:B------:R-:W-:Y:S01]  /*02a0*/  IMAD.WIDE R14, R0.reuse, 0x4, R12 ;  /* 0x00000004000e7825 */ /* 0x040fe200078e020c */
[----:B------:R-:W3:Y:S03]  /*02b0*/  LDG.E R28, desc[UR4][R28.64] ;  /* 0x000000041c1c7981 */ /* 0x000ee6000c1e1900 */
[----:B------:R-:W-:-:S02]  /*02c0*/  IMAD.WIDE R16, R0, 0x4, R24 ;  /* 0x0000000400107825 */ /* 0x000fc400078e0218 */
[----:B------:R-:W4:Y:S02]  /*02d0*/  LDG.E R25, desc[UR4][R24.64] ;  /* 0x0000000418197981 */ /* 0x000f24000c1e1900 */
[C---:B0-----:R-:W-:Y:S02]  /*02e0*/  IMAD.WIDE R12, R0.reuse, 0x4, R14 ;  /* 0x00000004000c7825 */ /* 0x041fe400078e020e */
[----:B------:R0:W5:Y:S02]  /*02f0*/  LDG.E R21, desc[UR4][R16.64] ;  /* 0x0000000410157981 */ /* 0x000164000c1e1900 */
[C---:B------:R-:W-:Y:S02]  /*0300*/  IMAD.WIDE R10, R0.reuse, 0x4, R16 ;  /* 0x00000004000a7825 */ /* 0x040fe400078e0210 */
[----:B------:R-:W5:Y:S04]  /*0310*/  LDG.E R20, desc[UR4][R12.64] ;  /* 0x000000040c147981 */ /* 0x000f68000c1e1900 */
[----:B------:R1:W5:Y:S01]  /*0320*/  LDG.E R24, desc[UR4][R14.64] ;  /* 0x000000040e187981 */ /* 0x000362000c1e1900 */
[----:B0-----:R-:W-:-:S03]  /*0330*/  IMAD.WIDE R16, R0, 0x4, R10 ;  /* 0x0000000400107825 */ /* 0x001fc600078e020a */
[----:B------:R2:W5:Y:S04]  /*0340*/  LDG.E R11, desc[UR4][R10.64] ;  /* 0x000000040a0b7981 */ /* 0x000568000c1e1900 */
[----:B------:R-:W5:Y:S01]  /*0350*/  LDG.E R29, desc[UR4][R16.64] ;  /* 0x00000004101d7981 */ /* 0x000f62000c1e1900 */
[----:B-1----:R-:W-:-:S04]  /*0360*/  IMAD.WIDE R14, R0, 0x4, R12 ;  /* 0x00000004000e7825 */ /* 0x002fc800078e020c */
[----:B------:R-:W-:-:S05]  /*0370*/  IMAD.WIDE R12, R0, 0x4, R16 ;  /* 0x00000004000c7825 */ /* 0x000fca00078e0210 */
[----:B------:R-:W5:Y:S01]  /*0380*/  LDG.E R16, desc[UR4][R12.64] ;  /* 0x000000040c107981 */ /* 0x000f62000c1e1900 */
[----:B--2---:R-:W-:Y:S01]  /*0390*/  FFMA R10, R18, R19, R23 ;  /* 0x00000013120a7223 */ /* 0x004fe20000000017 */
[C---:B------:R-:W-:Y:S02]  /*03a0*/  IMAD.WIDE R18, R0.reuse, 0x4, R14 ;  /* 0x0000000400127825 */ /* 0x040fe400078e020e */
[----:B------:R-:W2:Y:S02]  /*03b0*/  LDG.E R14, desc[UR4][R14.64] ;  /* 0x000000040e0e7981 */ /* 0x000ea4000c1e1900 */
[----:B------:R-:W-:-:S06]  /*03c0*/  IMAD.WIDE R22, R0, 0x4, R12 ;  /* 0x0000000400167825 */ /* 0x000fcc00078e020c */
[----:B------:R-:W2:Y:S04]  /*03d0*/  LDG.E R23, desc[UR4][R22.64] ;  /* 0x0000000416177981 */ /* 0x000ea8000c1e1900 */
[----:B------:R0:W2:Y:S02]  /*03e0*/  LDG.E R15, desc[UR4][R18.64] ;  /* 0x00000004120f7981 */ /* 0x0000a4000c1e1900 */
[----:B0-----:R-:W-:-:S06]  /*03f0*/  IMAD.WIDE R18, R0, 0x4, R18 ;  /* 0x0000000400127825 */ /* 0x001fcc00078e0212 */
[----:B------:R-:W2:Y:S01]  /*0400*/  LDG.E R18, desc[UR4][R18.64] ;  /* 0x0000000412127981 */ /* 0x000ea2000c1e1900 */
[----:B---3--:R-:W-:Y:S01]  /*0410*/  FFMA R10, R27, R28, R10 ;  /* 0x0000001c1b0a7223 */ /* 0x008fe2000000000a */
[----:B------:R-:W-:-:S03]  /*0420*/  IADD3 R8, PT, PT, R8, 0x8, RZ ;  /* 0x0000000808087810 */ /* 0x000fc60007ffe0ff */
[----:B----4-:R-:W-:Y:S01]  /*0430*/  FFMA R10, R25, R26, R10 ;  /* 0x0000001a190a7223 */ /* 0x010fe2000000000a */
[----:B------:R-:W-:-:S03]  /*0440*/  ISETP.NE.AND P1, PT, R8, RZ, PT ;  /* 0x000000ff0800720c */ /* 0x000fc60003f25270 */
[----:B-----5:R-:W-:-:S04]  /*0450*/  FFMA R10, R21, R24, R10 ;  /* 0x00000018150a7223 */ /* 0x020fc8000000000a */
[----:B------:R-:W-:Y:S01]  /*0460*/  FFMA R10, R11, R20, R10 ;  /* 0x000000140b0a7223 */ /* 0x000fe2000000000a */
[C---:B------:R-:W-:Y:S02]  /*0470*/  LEA R9, R0.reuse, R9, 0x3 ;  /* 0x0000000900097211 */ /* 0x040fe400078e18ff */
[----:B------:R-:W-:Y:S01]  /*0480*/  LEA R7, R0, R7, 0x3 ;  /* 0x0000000700077211 */ /* 0x000fe200078e18ff */
[----:B--2---:R-:W-:-:S04]  /*0490*/  FFMA R29, R29, R14, R10 ;  /* 0x0000000e1d1d7223 */ /* 0x004fc8000000000a */
[----:B------:R-:W-:-:S04]  /*04a0*/  FFMA R16, R16, R15, R29 ;  /* 0x0000000f10107223 */ /* 0x000fc8000000001d */
[----:B------:R-:W-:Y:S01]  /*04b0*/  FFMA R23, R23, R18, R16 ;  /* 0x0000001217177223 */ /* 0x000fe20000000010 */
[----:B------:R-:W-:Y:S06]  /*04c0*/  @P1 BRA `(.L_x_3) ;  /* 0xfffffffc00481947 */ /* 0x000fec000383ffff */
.L_x_2:
[----:B------:R-:W-:Y:S05]  /*04d0*/  @!P0 BRA `(.L_x_1) ;  /* 0x0000000000d88947 */ /* 0x000fea0003800000 */
[----:B------:R-:W-:Y:S02]  /*04e0*/  ISETP.GE.U32.AND P0, PT, R4, 0x4, PT ;  /* 0x000000040400780c */ /* 0x000fe40003f06070 */
[----:B------:R-:W-:-:S04]  /*04f0*/  LOP3.LUT R22, R2, 0x3, RZ, 0xc0, !PT ;  /* 0x0000000302167812 */ /* 0x000fc800078ec0ff */
[----:B------:R-:W-:-:S07]  /*0500*/  ISETP.NE.AND P1, PT, R22, RZ, PT ;  /* 0x000000ff1600720c */ /* 0x000fce0003f25270 */
[----:B------:R-:W-:Y:S06]  /*0510*/  @!P0 BRA `(.L_x_4) ;  /* 0x0000000000608947 */ /* 0x000fec0003800000 */
[----:B------:R-:W0:Y:S01]  /*0520*/  LDC.64 R24, c[0x0][0x388] ;  /* 0x0000e200ff187b82 */ /* 0x000e220000000a00 */
[CC--:B------:R-:W-:Y:S02]  /*0530*/  IMAD R21, R6.reuse, R0.reuse, R5 ;  /* 0x0000000006157224 */ /* 0x0c0fe400078e0205 */
[----:B------:R-:W-:Y:S02]  /*0540*/  IMAD R7, R6, R0, R3 ;  /* 0x0000000006077224 */ /* 0x000fe400078e0203 */
[----:B0-----:R-:W-:-:S04]  /*0550*/  IMAD.WIDE R20, R21, 0x4, R24 ;  /* 0x0000000415147825 */ /* 0x001fc800078e0218 */
[----:B------:R-:W-:-:S04]  /*0560*/  IMAD.WIDE R24, R7, 0x4, R24 ;  /* 0x0000000407187825 */ /* 0x000fc800078e0218 */
[C---:B------:R-:W-:Y:S02]  /*0570*/  IMAD.WIDE R8, R0.reuse, 0x4, R20 ;  /* 0x0000000400087825 */ /* 0x040fe400078e0214 */
[----:B------:R-:W2:Y:S02]  /*0580*/  LDG.E R20, desc[UR4][R20.64] ;  /* 0x0000000414147981 */ /* 0x000ea4000c1e1900 */
[C---:B------:R-:W-:Y:S02]  /*0590*/  IMAD.WIDE R10, R0.reuse, 0x4, R24 ;  /* 0x00000004000a7825 */ /* 0x040fe400078e0218 */
[----:B------:R-:W2:Y:S02]  /*05a0*/  LDG.E R24, desc[UR4][R24.64] ;  /* 0x0000000418187981 */ /* 0x000ea4000c1e1900 */
[C---:B------:R-:W-:Y:S02]  /*05b0*/  IMAD.WIDE R14, R0.reuse, 0x4, R8 ;  /* 0x00000004000e7825 */ /* 0x040fe400078e0208 */
[----:B------:R-:W3:Y:S02]  /*05c0*/  LDG.E R9, desc[UR4][R8.64] ;  /* 0x0000000408097981 */ /* 0x000ee4000c1e1900 */
[----:B------:R-:W-:-:S02]  /*05d0*/  IMAD.WIDE R12, R0, 0x4, R10 ;  /* 0x00000004000c7825 */ /* 0x000fc400078e020a */
[----:B------:R-:W3:Y:S02]  /*05e0*/  LDG.E R10, desc[UR4][R10.64] ;  /* 0x000000040a0a7981 */ /* 0x000ee4000c1e1900 */
[C---:B------:R-:W-:Y:S02]  /*05f0*/  IMAD.WIDE R16, R0.reuse, 0x4, R14 ;  /* 0x0000000400107825 */ /* 0x040fe400078e020e */
[----:B------:R-:W4:Y:S02]  /*0600*/  LDG.E R7, desc[UR4][R14.64] ;  /* 0x000000040e077981 */ /* 0x000f24000c1e1900 */
[----:B------:R-:W-:Y:S02]  /*0610*/  IMAD.WIDE R18, R0, 0x4, R12 ;  /* 0x0000000400127825 */ /* 0x000fe400078e020c */
[----:B------:R-:W4:Y:S04]  /*0620*/  LDG.E R12, desc[UR4][R12.64] ;  /* 0x000000040c0c7981 */ /* 0x000f28000c1e1900 */
[----:B------:R-:W5:Y:S04]  /*0630*/  LDG.E R16, desc[UR4][R16.64] ;  /* 0x0000000410107981 */ /* 0x000f68000c1e1900 */
[----:B------:R-:W5:Y:S01]  /*0640*/  LDG.E R18, desc[UR4][R18.64] ;  /* 0x0000000412127981 */ /* 0x000f62000c1e1900 */
[----:B------:R-:W-:Y:S01]  /*0650*/  IADD3 R6, PT, PT, R6, 0x4, RZ ;  /* 0x0000000406067810 */ /* 0x000fe20007ffe0ff */
[----:B--2---:R-:W-:-:S04]  /*0660*/  FFMA R20, R20, R24, R23 ;  /* 0x0000001814147223 */ /* 0x004fc80000000017 */
[----:B---3--:R-:W-:-:S04]  /*0670*/  FFMA R20, R9, R10, R20 ;  /* 0x0000000a09147223 */ /* 0x008fc80000000014 */
[----:B----4-:R-:W-:-:S04]  /*0680*/  FFMA R7, R7, R12, R20 ;  /* 0x0000000c07077223 */ /* 0x010fc80000000014 */
[----:B-----5:R-:W-:-:S07]  /*0690*/  FFMA R23, R16, R18, R7 ;  /* 0x0000001210177223 */ /* 0x020fce0000000007 */
.L_x_4:
[----:B------:R-:W-:Y:S05]  /*06a0*/  @!P1 BRA `(.L_x_1) ;  /* 0x0000000000649947 */ /* 0x000fea0003800000 */
[----:B------:R-:W-:Y:S02]  /*06b0*/  ISETP.NE.AND P0, PT, R22, 0x1, PT ;  /* 0x000000011600780c */ /* 0x000fe40003f05270 */
[----:B------:R-:W-:-:S04]  /*06c0*/  LOP3.LUT R2, R2, 0x1, RZ, 0xc0, !PT ;  /* 0x0000000102027812 */ /* 0x000fc800078ec0ff */
[----:B------:R-:W-:-:S07]  /*06d0*/  ISETP.NE.U32.AND P1, PT, R2, 0x1, PT ;  /* 0x000000010200780c */ /* 0x000fce0003f25070 */
[----:B------:R-:W0:Y:S01]  /*06e0*/  @P0 LDC.64 R10, c[0x0][0x388] ;  /* 0x0000e200ff0a0b82 */ /* 0x000e220000000a00 */
[CC--:B------:R-:W-:Y:S02]  /*06f0*/  @P0 IMAD R13, R6.reuse, R0.reuse, R5 ;  /* 0x00000000060d0224 */ /* 0x0c0fe400078e0205 */
[C---:B------:R-:W-:Y:S01]  /*0700*/  @P0 IMAD R15, R6.reuse, R0, R3 ;  /* 0x00000000060f0224 */ /* 0x040fe200078e0203 */
[----:B------:R-:W-:-:S04]  /*0710*/  @P0 IADD3 R6, PT, PT, R6, 0x2, RZ ;  /* 0x0000000206060810 */ /* 0x000fc80007ffe0ff */
[----:B------:R-:W1:Y:S01]  /*0720*/  @!P1 LDC.64 R8, c[0x0][0x388] ;  /* 0x0000e200ff089b82 */ /* 0x000e620000000a00 */
[----:B------:R-:W-:Y:S02]  /*0730*/  @!P1 IMAD R19, R6, R0, R3 ;  /* 0x0000000006139224 */ /* 0x000fe400078e0203 */
[----:B0-----:R-:W-:-:S04]  /*0740*/  @P0 IMAD.WIDE R12, R13, 0x4, R10 ;  /* 0x000000040d0c0825 */ /* 0x001fc800078e020a */
[----:B------:R-:W-:Y:S01]  /*0750*/  @P0 IMAD.WIDE R14, R15, 0x4, R10 ;  /* 0x000000040f0e0825 */ /* 0x000fe200078e020a */
[----:B------:R-:W2:Y:S03]  /*0760*/  @P0 LDG.E R2, desc[UR4][R12.64] ;  /* 0x000000040c020981 */ /* 0x000ea6000c1e1900 */
[----:B------:R-:W-:Y:S02]  /*0770*/  @!P1 IMAD R11, R6, R0, R5 ;  /* 0x00000000060b9224 */ /* 0x000fe400078e0205 */
[----:B------:R-:W-:-:S04]  /*0780*/  @P0 IMAD.WIDE R16, R0, 0x4, R12 ;  /* 0x0000000400100825 */ /* 0x000fc800078e020c */
[----:B------:R-:W-:Y:S02]  /*0790*/  @P0 IMAD.WIDE R6, R0, 0x4, R14 ;  /* 0x0000000400060825 */ /* 0x000fe400078e020e */
[----:B------:R-:W2:Y:S02]  /*07a0*/  @P0 LDG.E R14, desc[UR4][R14.64] ;  /* 0x000000040e0e0981 */ /* 0x000ea4000c1e1900 */
[--C-:B-1----:R-:W-:Y:S02]  /*07b0*/  @!P1 IMAD.WIDE R10, R11, 0x4, R8.reuse ;  /* 0x000000040b0a9825 */ /* 0x102fe400078e0208 */
[----:B------:R-:W3:Y:S02]  /*07c0*/  @P0 LDG.E R17, desc[UR4][R16.64] ;  /* 0x0000000410110981 */ /* 0x000ee4000c1e1900 */
[----:B------:R-:W-:Y:S02]  /*07d0*/  @!P1 IMAD.WIDE R8, R19, 0x4, R8 ;  /* 0x0000000413089825 */ /* 0x000fe400078e0208 */
[----:B------:R-:W3:Y:S04]  /*07e0*/  @P0 LDG.E R6, desc[UR4][R6.64] ;  /* 0x0000000406060981 */ /* 0x000ee8000c1e1900 */
[----:B------:R-:W4:Y:S04]  /*07f0*/  @!P1 LDG.E R10, desc[UR4][R10.64] ;  /* 0x000000040a0a9981 */ /* 0x000f28000c1e1900 */
[----:B------:R-:W4:Y:S01]  /*0800*/  @!P1 LDG.E R8, desc[UR4][R8.64] ;  /* 0x0000000408089981 */ /* 0x000f22000c1e1900 */
[----:B--2---:R-:W-:-:S04]  /*0810*/  @P0 FFMA R2, R2, R14, R23 ;  /* 0x0000000e02020223 */ /* 0x004fc80000000017 */
[----:B---3--:R-:W-:-:S04]  /*0820*/  @P0 FFMA R23, R17, R6, R2 ;  /* 0x0000000611170223 */ /* 0x008fc80000000002 */
[----:B----4-:R-:W-:-:S07]  /*0830*/  @!P1 FFMA R23, R10, R8, R23 ;  /* 0x000000080a179223 */ /* 0x010fce0000000017 */
.L_x_1:
[----:B------:R-:W-:Y:S05]  /*0840*/  BSYNC.RECONVERGENT B0 ;  /* 0x0000000000007941 */ /* 0x000fea0003800200 */
.L_x_0:
[----:B------:R-:W0:Y:S01]  /*0850*/  LDC.64 R6, c[0x0][0x390] ;  /* 0x0000e400ff067b82 */ /* 0x000e220000000a00 */
[----:B------:R-:W-:-:S04]  /*0860*/  IMAD R3, R3, R0, R5 ;  /* 0x0000000003037224 */ /* 0x000fc800078e0205 */
[----:B0-----:R-:W-:-:S05]  /*0870*/  IMAD.WIDE R2, R3, 0x4, R6 ;  /* 0x0000000403027825 */ /* 0x001fca00078e0206 */
[----:B------:R-:W-:Y:S01]  /*0880*/  STG.E desc[UR4][R2.64], R23 ;  /* 0x0000001702007986 */ /* 0x000fe2000c101904 */
[----:B------:R-:W-:Y:S05]  /*0890*/  EXIT ;  /* 0x000000000000794d */ /* 0x000fea0003800000 */
.L_x_5:
[----:B------:R-:W-:-:S00]  /*08a0*/  BRA `(.L_x_5) ;  /* 0xfffffffc00fc7947 */ /* 0x000fc0000383ffff */
[----:B------:R-:W-:-:S00]  /*08b0*/  NOP ;  /* 0x0000000000007918 */ /* 0x000fc00000000000 */
        /* <DEDUP_REMOVED lines=12> */
.L_x_52:


//--------------------- .text._Z19normalizationKerneliiPfS_ --------------------------
	.section	.text._Z19normalizationKerneliiPfS_,"ax",@progbits
	.align	128
        .global         _Z19normalizationKerneliiPfS_
        .type           _Z19normalizationKerneliiPfS_,@function
        .size           _Z19normalizationKerneliiPfS_,(.L_x_51 - _Z19normalizationKerneliiPfS_)
        .other          _Z19normalizationKerneliiPfS_,@"STO_CUDA_ENTRY STV_DEFAULT"
_Z19normalizationKerneliiPfS_:
.text._Z19normalizationKerneliiPfS_:
[----:B------:R-:W-:Y:S08]  /*0000*/  LDC R1, c[0x0][0x37c] ;  /* 0x0000df00ff017b82 */ /* 0x000ff00000000800 */
[----:B------:R-:W0:Y:S08]  /*0010*/  S2UR UR9, SR_CTAID.X ;  /* 0x00000000000979c3 */ /* 0x000e300000002500 */
[----:B------:R-:W0:Y:S02]  /*0020*/  LDC R0, c[0x0][0x380] ;  /* 0x0000e000ff007b82 */ /* 0x000e240000000800 */
[----:B0-----:R-:W-:-:S13]  /*0030*/  ISETP.LE.AND P0, PT, R0, UR9, PT ;  /* 0x0000000900007c0c */ /* 0x001fda000bf03270 */
[----:B------:R-:W-:Y:S05]  /*0040*/  @P0 EXIT ;  /* 0x000000000000094d */ /* 0x000fea0003800000 */
[----:B------:R-:W0:Y:S01]  /*0050*/  LDCU UR13, c[0x0][0x384] ;  /* 0x00007080ff0d77ac */ /* 0x000e220008000800 */
[----:B------:R-:W-:Y:S01]  /*0060*/  HFMA2 R21, -RZ, RZ, 0, 0 ;  /* 0x00000000ff157431 */ /* 0x000fe200000001ff */
[----:B------:R-:W1:Y:S01]  /*0070*/  LDCU.64 UR10, c[0x0][0x358] ;  /* 0x00006b00ff0a77ac */ /* 0x000e620008000a00 */
[----:B0-----:R-:W-:-:S09]  /*0080*/  UISETP.GE.AND UP0, UPT, UR13, 0x1, UPT ;  /* 0x000000010d00788c */ /* 0x001fd2000bf06270 */
[----:B-1----:R-:W-:Y:S05]  /*0090*/  BRA.U !UP0, `(.L_x_6) ;  /* 0x0000000508d87547 */ /* 0x002fea000b800000 */
[----:B------:R-:W-:Y:S01]  /*00a0*/  UISETP.GE.U32.AND UP2, UPT, UR13, 0x10, UPT ;  /* 0x000000100d00788c */ /* 0x000fe2000bf46070 */
[----:B------:R-:W-:Y:S01]  /*00b0*/  MOV R21, RZ ;  /* 0x000000ff00157202 */ /* 0x000fe20000000f00 */
[----:B------:R-:W-:Y:S01]  /*00c0*/  ULOP3.LUT UR7, UR13, 0xf, URZ, 0xc0, !UPT ;  /* 0x0000000f0d077892 */ /* 0x000fe2000f8ec0ff */
[----:B------:R-:W-:Y:S01]  /*00d0*/  MOV R0, RZ ;  /* 0x000000ff00007202 */ /* 0x000fe20000000f00 */
[----:B------:R-:W-:Y:S02]  /*00e0*/  UIMAD UR6, UR9, UR13, URZ ;  /* 0x0000000d090672a4 */ /* 0x000fe4000f8e02ff */
[----:B------:R-:W-:-:S03]  /*00f0*/  UISETP.NE.AND UP1, UPT, UR7, URZ, UPT ;  /* 0x000000ff0700728c */ /* 0x000fc6000bf25270 */
[----:B------:R-:W-:Y:S08]  /*0100*/  BRA.U !UP2, `(.L_x_7) ;  /* 0x000000010abc7547 */ /* 0x000ff0000b800000 */
[----:B------:R-:W0:Y:S01]  /*0110*/  LDCU.64 UR4, c[0x0][0x388] ;  /* 0x00007100ff0477ac */ /* 0x000e220008000a00 */
[----:B------:R-:W-:Y:S01]  /*0120*/  MOV R21, RZ ;  /* 0x000000ff00157202 */ /* 0x000fe20000000f00 */
[----:B------:R-:W-:-:S06]  /*0130*/  ULOP3.LUT UR8, UR13, 0x7ffffff0, URZ, 0xc0, !UPT ;  /* 0x7ffffff00d087892 */ /* 0x000fcc000f8ec0ff */
[----:B------:R-:W-:Y:S01]  /*0140*/  MOV R0, UR8 ;  /* 0x0000000800007c02 */ /* 0x000fe20008000f00 */
[----:B0-----:R-:W-:-:S04]  /*0150*/  UIMAD.WIDE.U32 UR4, UR6, 0x4, UR4 ;  /* 0x00000004060478a5 */ /* 0x001fc8000f8e0004 */
[----:B------:R-:W-:-:S04]  /*0160*/  UIADD3 UR12, UP2, UPT, UR4, 0x20, URZ ;  /* 0x00000020040c7890 */ /* 0x000fc8000ff5e0ff */
[----:B------:R-:W-:Y:S02]  /*0170*/  UIADD3.X UR4, UPT, UPT, URZ, UR5, URZ, UP2, !UPT ;  /* 0x00000005ff047290 */ /* 0x000fe400097fe4ff */
[----:B------:R-:W-:Y:S01]  /*0180*/  MOV R2, UR12 ;  /* 0x0000000c00027c02 */ /* 0x000fe20008000f00 */
[----:B------:R-:W-:-:S03]  /*0190*/  UIADD3 UR5, UPT, UPT, -UR8, URZ, URZ ;  /* 0x000000ff08057290 */ /* 0x000fc6000fffe1ff */
[----:B------:R-:W-:-:S09]  /*01a0*/  MOV R3, UR4 ;  /* 0x0000000400037c02 */ /* 0x000fd20008000f00 */
.L_x_8:
[----:B------:R-:W2:Y:S04]  /*01b0*/  LDG.E R10, desc[UR10][R2.64+-0x20] ;  /* 0xffffe00a020a7981 */ /* 0x000ea8000c1e1900 */
[----:B------:R-:W3:Y:S04]  /*01c0*/  LDG.E R11, desc[UR10][R2.64+-0x1c] ;  /* 0xffffe40a020b7981 */ /* 0x000ee8000c1e1900 */
[----:B------:R-:W4:Y:S04]  /*01d0*/  LDG.E R13, desc[UR10][R2.64+-0x18] ;  /* 0xffffe80a020d7981 */ /* 0x000f28000c1e1900 */
[----:B------:R-:W5:Y:S04]  /*01e0*/  LDG.E R15, desc[UR10][R2.64+-0x14] ;  /* 0xffffec0a020f7981 */ /* 0x000f68000c1e1900 */
        /* <DEDUP_REMOVED lines=11> */
[----:B------:R0:W5:Y:S01]  /*02a0*/  LDG.E R4, desc[UR10][R2.64+0x1c] ;  /* 0x00001c0a02047981 */ /* 0x000162000c1e1900 */
[----:B------:R-:W-:-:S04]  /*02b0*/  UIADD3 UR5, UPT, UPT, UR5, 0x10, URZ ;  /* 0x0000001005057890 */ /* 0x000fc8000fffe0ff */
[----:B------:R-:W-:Y:S01]  /*02c0*/  UISETP.NE.AND UP2, UPT, UR5, URZ, UPT ;  /* 0x000000ff0500728c */ /* 0x000fe2000bf45270 */
[----:B0-----:R-:W-:-:S04]  /*02d0*/  IADD3 R2, P0, PT, R2, 0x40, RZ ;  /* 0x0000004002027810 */ /* 0x001fc80007f1e0ff */
[----:B------:R-:W-:Y:S01]  /*02e0*/  IADD3.X R3, PT, PT, RZ, R3, RZ, P0, !PT ;  /* 0x00000003ff037210 */ /* 0x000fe200007fe4ff */
[----:B--2---:R-:W-:-:S04]  /*02f0*/  FADD R10, R10, R21 ;  /* 0x000000150a0a7221 */ /* 0x004fc80000000000 */
[----:B---3--:R-:W-:-:S04]  /*0300*/  FADD R10, R10, R11 ;  /* 0x0000000b0a0a7221 */ /* 0x008fc80000000000 */
[----:B----4-:R-:W-:-:S04]  /*0310*/  FADD R10, R10, R13 ;  /* 0x0000000d0a0a7221 */ /* 0x010fc80000000000 */
[----:B-----5:R-:W-:-:S04]  /*0320*/  FADD R10, R10, R15 ;  /* 0x0000000f0a0a7221 */ /* 0x020fc80000000000 */
[----:B------:R-:W-:-:S04]  /*0330*/  FADD R10, R10, R17 ;  /* 0x000000110a0a7221 */ /* 0x000fc80000000000 */
        /* <DEDUP_REMOVED lines=10> */
[----:B------:R-:W-:Y:S01]  /*03e0*/  FADD R21, R5, R4 ;  /* 0x0000000405157221 */ /* 0x000fe20000000000 */
[----:B------:R-:W-:Y:S06]  /*03f0*/  BRA.U UP2, `(.L_x_8) ;  /* 0xfffffffd026c7547 */ /* 0x000fec000b83ffff */
.L_x_7:
[----:B------:R-:W-:Y:S05]  /*0400*/  BRA.U !UP1, `(.L_x_6) ;  /* 0x0000000109fc7547 */ /* 0x000fea000b800000 */
[----:B------:R-:W-:Y:S02]  /*0410*/  UISETP.GE.U32.AND UP1, UPT, UR7, 0x8, UPT ;  /* 0x000000080700788c */ /* 0x000fe4000bf26070 */
[----:B------:R-:W-:-:S04]  /*0420*/  ULOP3.LUT UR5, UR13, 0x7, URZ, 0xc0, !UPT ;  /* 0x000000070d057892 */ /* 0x000fc8000f8ec0ff */
[----:B------:R-:W-:-:S03]  /*0430*/  UISETP.NE.AND UP2, UPT, UR5, URZ, UPT ;  /* 0x000000ff0500728c */ /* 0x000fc6000bf45270 */
[----:B------:R-:W-:Y:S08]  /*0440*/  BRA.U !UP1, `(.L_x_9) ;  /* 0x0000000109647547 */ /* 0x000ff0000b800000 */
[----:B------:R-:W0:Y:S01]  /*0450*/  LDC.64 R4, c[0x0][0x388] ;  /* 0x0000e200ff047b82 */ /* 0x000e220000000a00 */
[C---:B------:R-:W-:Y:S02]  /*0460*/  IADD3 R3, PT, PT, R0.reuse, UR6, RZ ;  /* 0x0000000600037c10 */ /* 0x040fe4000fffe0ff */
[----:B------:R-:W-:-:S04]  /*0470*/  IADD3 R6, P0, PT, R0, UR6, RZ ;  /* 0x0000000600067c10 */ /* 0x000fc8000ff1e0ff */
[----:B------:R-:W-:Y:S01]  /*0480*/  IADD3.X R7, PT, PT, RZ, RZ, RZ, P0, !PT ;  /* 0x000000ffff077210 */ /* 0x000fe200007fe4ff */
[----:B------:R-:W1:Y:S01]  /*0490*/  LDC.64 R8, c[0x0][0x388] ;  /* 0x0000e200ff087b82 */ /* 0x000e620000000a00 */
[----:B0-----:R-:W-:-:S06]  /*04a0*/  IMAD.WIDE.U32 R4, R3, 0x4, R4 ;  /* 0x0000000403047825 */ /* 0x001fcc00078e0004 */
[----:B------:R-:W2:Y:S01]  /*04b0*/  LDG.E R4, desc[UR10][R4.64] ;  /* 0x0000000a04047981 */ /* 0x000ea2000c1e1900 */
[----:B-1----:R-:W-:-:S04]  /*04c0*/  LEA R2, P0, R6, R8, 0x2 ;  /* 0x0000000806027211 */ /* 0x002fc800078010ff */
[----:B------:R-:W-:-:S05]  /*04d0*/  LEA.HI.X R3, R6, R9, R7, 0x2, P0 ;  /* 0x0000000906037211 */ /* 0x000fca00000f1407 */
[----:B------:R-:W3:Y:S04]  /*04e0*/  LDG.E R6, desc[UR10][R2.64+0x4] ;  /* 0x0000040a02067981 */ /* 0x000ee8000c1e1900 */
[----:B------:R-:W4:Y:S04]  /*04f0*/  LDG.E R7, desc[UR10][R2.64+0x8] ;  /* 0x0000080a02077981 */ /* 0x000f28000c1e1900 */
[----:B------:R-:W5:Y:S04]  /*0500*/  LDG.E R9, desc[UR10][R2.64+0xc] ;  /* 0x00000c0a02097981 */ /* 0x000f68000c1e1900 */
[----:B------:R-:W5:Y:S04]  /*0510*/  LDG.E R11, desc[UR10][R2.64+0x10] ;  /* 0x0000100a020b7981 */ /* 0x000f68000c1e1900 */
[----:B------:R-:W5:Y:S04]  /*0520*/  LDG.E R13, desc[UR10][R2.64+0x14] ;  /* 0x0000140a020d7981 */ /* 0x000f68000c1e1900 */
[----:B------:R-:W5:Y:S04]  /*0530*/  LDG.E R15, desc[UR10][R2.64+0x18] ;  /* 0x0000180a020f7981 */ /* 0x000f68000c1e1900 */
[----:B------:R-:W5:Y:S01]  /*0540*/  LDG.E R17, desc[UR10][R2.64+0x1c] ;  /* 0x00001c0a02117981 */ /* 0x000f62000c1e1900 */
[----:B------:R-:W-:Y:S01]  /*0550*/  IADD3 R0, PT, PT, R0, 0x8, RZ ;  /* 0x0000000800007810 */ /* 0x000fe20007ffe0ff */
[----:B--2---:R-:W-:-:S04]  /*0560*/  FADD R21, R21, R4 ;  /* 0x0000000415157221 */ /* 0x004fc80000000000 */
[----:B---3--:R-:W-:-:S04]  /*0570*/  FADD R6, R21, R6 ;  /* 0x0000000615067221 */ /* 0x008fc80000000000 */
[----:B----4-:R-:W-:-:S04]  /*0580*/  FADD R6, R6, R7 ;  /* 0x0000000706067221 */ /* 0x010fc80000000000 */
[----:B-----5:R-:W-:-:S04]  /*0590*/  FADD R6, R6, R9 ;  /* 0x0000000906067221 */ /* 0x020fc80000000000 */
[----:B------:R-:W-:-:S04]  /*05a0*/  FADD R6, R6, R11 ;  /* 0x0000000b06067221 */ /* 0x000fc80000000000 */
[----:B------:R-:W-:-:S04]  /*05b0*/  FADD R6, R6, R13 ;  /* 0x0000000d06067221 */ /* 0x000fc80000000000 */
[----:B------:R-:W-:-:S04]  /*05c0*/  FADD R6, R6, R15 ;  /* 0x0000000f06067221 */ /* 0x000fc80000000000 */
[----:B------:R-:W-:-:S07]  /*05d0*/  FADD R21, R6, R17 ;  /* 0x0000001106157221 */ /* 0x000fce0000000000 */
.L_x_9:
        /* <DEDUP_REMOVED lines=16> */
[----:B------:R-:W5:Y:S01]  /*06e0*/  LDG.E R9, desc[UR10][R4.64+0xc] ;  /* 0x00000c0a04097981 */ /* 0x000f62000c1e1900 */
[----:B------:R-:W-:Y:S01]  /*06f0*/  IADD3 R0, PT, PT, R0, 0x4, RZ ;  /* 0x0000000400007810 */ /* 0x000fe20007ffe0ff */
[----:B--2---:R-:W-:-:S04]  /*0700*/  FADD R21, R21, R2 ;  /* 0x0000000215157221 */ /* 0x004fc80000000000 */
[----:B---3--:R-:W-:-:S04]  /*0710*/  FADD R6, R21, R6 ;  /* 0x0000000615067221 */ /* 0x008fc80000000000 */
[----:B----4-:R-:W-:-:S04]  /*0720*/  FADD R6, R6, R7 ;  /* 0x0000000706067221 */ /* 0x010fc80000000000 */
[----:B-----5:R-:W-:-:S07]  /*0730*/  FADD R21, R6, R9 ;  /* 0x0000000906157221 */ /* 0x020fce0000000000 */
.L_x_10:
[----:B------:R-:W-:Y:S05]  /*0740*/  BRA.U !UP2, `(.L_x_6) ;  /* 0x000000010a2c7547 */ /* 0x000fea000b800000 */
[----:B------:R-:W0:Y:S01]  /*0750*/  LDC.64 R2, c[0x0][0x388] ;  /* 0x0000e200ff027b82 */ /* 0x000e220000000a00 */
[----:B------:R-:W-:Y:S01]  /*0760*/  IADD3 R5, PT, PT, R0, UR6, RZ ;  /* 0x0000000600057c10 */ /* 0x000fe2000fffe0ff */
[----:B------:R-:W-:-:S04]  /*0770*/  UIADD3 UR4, UPT, UPT, -UR4, URZ, URZ ;  /* 0x000000ff04047290 */ /* 0x000fc8000fffe1ff */
[----:B0-----:R-:W-:-:S08]  /*0780*/  IMAD.WIDE.U32 R2, R5, 0x4, R2 ;  /* 0x0000000405027825 */ /* 0x001fd000078e0002 */
.L_x_11:
[----:B------:R0:W2:Y:S01]  /*0790*/  LDG.E R0, desc[UR10][R2.64] ;  /* 0x0000000a02007981 */ /* 0x0000a2000c1e1900 */
[----:B------:R-:W-:-:S04]  /*07a0*/  UIADD3 UR4, UPT, UPT, UR4, 0x1, URZ ;  /* 0x0000000104047890 */ /* 0x000fc8000fffe0ff */
[----:B------:R-:W-:Y:S01]  /*07b0*/  UISETP.NE.AND UP1, UPT, UR4, URZ, UPT ;  /* 0x000000ff0400728c */ /* 0x000fe2000bf25270 */
[----:B0-----:R-:W-:-:S04]  /*07c0*/  IADD3 R2, P0, PT, R2, 0x4, RZ ;  /* 0x0000000402027810 */ /* 0x001fc80007f1e0ff */
[----:B------:R-:W-:Y:S01]  /*07d0*/  IADD3.X R3, PT, PT, RZ, R3, RZ, P0, !PT ;  /* 0x00000003ff037210 */ /* 0x000fe200007fe4ff */
[----:B--2---:R-:W-:-:S03]  /*07e0*/  FADD R21, R0, R21 ;  /* 0x0000001500157221 */ /* 0x004fc60000000000 */
[----:B------:R-:W-:Y:S05]  /*07f0*/  BRA.U UP1, `(.L_x_11) ;  /* 0xfffffffd01e47547 */ /* 0x000fea000b83ffff */
.L_x_6:
[----:B------:R-:W-:-:S04]  /*0800*/  I2FP.F32.S32 R5, UR13 ;  /* 0x0000000d00057c45 */ /* 0x000fc80008201400 */
[----:B------:R-:W0:Y:S08]  /*0810*/  MUFU.RCP R6, R5 ;  /* 0x0000000500067308 */ /* 0x000e300000001000 */
[----:B------:R-:W1:Y:S01]  /*0820*/  FCHK P0, R21, R5 ;  /* 0x0000000515007302 */ /* 0x000e620000000000 */
[----:B0-----:R-:W-:-:S04]  /*0830*/  FFMA R3, -R5, R6, 1 ;  /* 0x3f80000005037423 */ /* 0x001fc80000000106 */
[----:B------:R-:W-:-:S04]  /*0840*/  FFMA R6, R6, R3, R6 ;  /* 0x0000000306067223 */ /* 0x000fc80000000006 */
[----:B------:R-:W-:-:S04]  /*0850*/  FFMA R0, R6, R21, RZ ;  /* 0x0000001506007223 */ /* 0x000fc800000000ff */
[----:B------:R-:W-:-:S04]  /*0860*/  FFMA R3, -R5, R0, R21 ;  /* 0x0000000005037223 */ /* 0x000fc80000000115 */
[----:B------:R-:W-:Y:S01]  /*0870*/  FFMA R6, R6, R3, R0 ;  /* 0x0000000306067223 */ /* 0x000fe20000000000 */
[----:B-1----:R-:W-:Y:S06]  /*0880*/  @!P0 BRA `(.L_x_12) ;  /* 0x00000000000c8947 */ /* 0x002fec0003800000 */
[----:B------:R-:W-:-:S07]  /*0890*/  MOV R8, 0x8b0 ;  /* 0x000008b000087802 */ /* 0x000fce0000000f00 */
[----:B------:R-:W-:Y:S05]  /*08a0*/  CALL.REL.NOINC `($__internal_1_$__cuda_sm3x_div_rn_noftz_f32_slowpath) ;  /* 0x0000001c00947944 */ /* 0x000fea0003c00000 */
[----:B------:R-:W-:-:S07]  /*08b0*/  MOV R6, R0 ;  /* 0x0000000000067202 */ /* 0x000fce0000000f00 */
.L_x_12:
[----:B------:R-:W-:Y:S01]  /*08c0*/  HFMA2 R0, -RZ, RZ, 0, 0 ;  /* 0x00000000ff007431 */ /* 0x000fe200000001ff */
[----:B------:R-:W-:Y:S06]  /*08d0*/  BRA.U !UP0, `(.L_x_13) ;  /* 0x0000000908587547 */ /* 0x000fec000b800000 */
[----:B------:R-:W0:Y:S01]  /*08e0*/  LDCU UR6, c[0x0][0x384] ;  /* 0x00007080ff0677ac */ /* 0x000e220008000800 */
[----:B------:R-:W-:Y:S02]  /*08f0*/  MOV R0, RZ ;  /* 0x000000ff00007202 */ /* 0x000fe40000000f00 */
[----:B------:R-:W-:Y:S01]  /*0900*/  MOV R4, RZ ;  /* 0x000000ff00047202 */ /* 0x000fe20000000f00 */
[----:B0-----:R-:W-:Y:S02]  /*0910*/  UISETP.GE.U32.AND UP1, UPT, UR6, 0x10, UPT ;  /* 0x000000100600788c */ /* 0x001fe4000bf26070 */
[----:B------:R-:W-:Y:S02]  /*0920*/  ULOP3.LUT UR8, UR6, 0xf, URZ, 0xc0, !UPT ;  /* 0x0000000f06087892 */ /* 0x000fe4000f8ec0ff */
        /* <DEDUP_REMOVED lines=13> */
.L_x_15:
        /* <DEDUP_REMOVED lines=20> */
[----:B--2---:R-:W-:-:S04]  /*0b40*/  FADD R27, R27, -R6 ;  /* 0x800000061b1b7221 */ /* 0x004fc80000000000 */
[----:B------:R-:W-:Y:S01]  /*0b50*/  FFMA R0, R27, R27, R0 ;  /* 0x0000001b1b007223 */ /* 0x000fe20000000000 */
[--C-:B---3--:R-:W-:Y:S01]  /*0b60*/  FADD R29, R29, -R6.reuse ;  /* 0x800000061d1d7221 */ /* 0x108fe20000000000 */
[----:B----4-:R-:W-:-:S03]  /*0b70*/  FADD R27, R8, -R6 ;  /* 0x80000006081b7221 */ /* 0x010fc60000000000 */
[----:B------:R-:W-:-:S04]  /*0b80*/  FFMA R0, R29, R29, R0 ;  /* 0x0000001d1d007223 */ /* 0x000fc80000000000 */
[----:B------:R-:W-:Y:S01]  /*0b90*/  FFMA R0, R27, R27, R0 ;  /* 0x0000001b1b007223 */ /* 0x000fe20000000000 */
[----:B-----5:R-:W-:-:S04]  /*0ba0*/  FADD R27, R10, -R6 ;  /* 0x800000060a1b7221 */ /* 0x020fc80000000000 */
[----:B------:R-:W-:Y:S01]  /*0bb0*/  FFMA R0, R27, R27, R0 ;  /* 0x0000001b1b007223 */ /* 0x000fe20000000000 */
[--C-:B------:R-:W-:Y:S01]  /*0bc0*/  FADD R27, R12, -R6.reuse ;  /* 0x800000060c1b7221 */ /* 0x100fe20000000000 */
[----:B------:R-:W-:-:S03]  /*0bd0*/  FADD R25, R25, -R6 ;  /* 0x8000000619197221 */ /* 0x000fc60000000000 */
[----:B------:R-:W-:Y:S01]  /*0be0*/  FFMA R0, R27, R27, R0 ;  /* 0x0000001b1b007223 */ /* 0x000fe20000000000 */
        /* <DEDUP_REMOVED lines=19> */
[----:B------:R-:W-:-:S04]  /*0d20*/  FFMA R0, R9, R9, R0 ;  /* 0x0000000909007223 */ /* 0x000fc80000000000 */
[----:B------:R-:W-:Y:S01]  /*0d30*/  FFMA R0, R5, R5, R0 ;  /* 0x0000000505007223 */ /* 0x000fe20000000000 */
[----:B------:R-:W-:Y:S06]  /*0d40*/  BRA.U UP1, `(.L_x_15) ;  /* 0xfffffffd012c7547 */ /* 0x000fec000b83ffff */
.L_x_14:
        /* <DEDUP_REMOVED lines=22> */
[----:B--2---:R-:W-:-:S04]  /*0eb0*/  FADD R5, R9, -R6 ;  /* 0x8000000609057221 */ /* 0x004fc80000000000 */
[----:B------:R-:W-:Y:S01]  /*0ec0*/  FFMA R0, R5, R5, R0 ;  /* 0x0000000505007223 */ /* 0x000fe20000000000 */
[----:B---3--:R-:W-:-:S04]  /*0ed0*/  FADD R7, R7, -R6 ;  /* 0x8000000607077221 */ /* 0x008fc80000000000 */
[----:B------:R-:W-:Y:S01]  /*0ee0*/  FFMA R0, R7, R7, R0 ;  /* 0x0000000707007223 */ /* 0x000fe20000000000 */
[--C-:B----4-:R-:W-:Y:S01]  /*0ef0*/  FADD R11, R11, -R6.reuse ;  /* 0x800000060b0b7221 */ /* 0x110fe20000000000 */
[----:B-----5:R-:W-:-:S03]  /*0f00*/  FADD R13, R13, -R6 ;  /* 0x800000060d0d7221 */ /* 0x020fc60000000000 */
        /* <DEDUP_REMOVED lines=9> */
[----:B------:R-:W-:-:S07]  /*0fa0*/  FFMA R0, R21, R21, R0 ;  /* 0x0000001515007223 */ /* 0x000fce0000000000 */
.L_x_16:
        /* <DEDUP_REMOVED lines=18> */
[----:B--2---:R-:W-:-:S04]  /*10d0*/  FADD R5, R3, -R6 ;  /* 0x8000000603057221 */ /* 0x004fc80000000000 */
[----:B------:R-:W-:Y:S01]  /*10e0*/  FFMA R0, R5, R5, R0 ;  /* 0x0000000505007223 */ /* 0x000fe20000000000 */
[--C-:B---3--:R-:W-:Y:S01]  /*10f0*/  FADD R7, R7, -R6.reuse ;  /* 0x8000000607077221 */ /* 0x108fe20000000000 */
[----:B----4-:R-:W-:-:S03]  /*1100*/  FADD R11, R11, -R6 ;  /* 0x800000060b0b7221 */ /* 0x010fc60000000000 */
[----:B------:R-:W-:Y:S01]  /*1110*/  FFMA R0, R7, R7, R0 ;  /* 0x0000000707007223 */ /* 0x000fe20000000000 */
[----:B-----5:R-:W-:-:S03]  /*1120*/  FADD R13, R13, -R6 ;  /* 0x800000060d0d7221 */ /* 0x020fc60000000000 */
[----:B------:R-:W-:-:S04]  /*1130*/  FFMA R0, R11, R11, R0 ;  /* 0x0000000b0b007223 */ /* 0x000fc80000000000 */
[----:B------:R-:W-:-:S07]  /*1140*/  FFMA R0, R13, R13, R0 ;  /* 0x0000000d0d007223 */ /* 0x000fce0000000000 */
.L_x_17:
[----:B------:R-:W-:Y:S05]  /*1150*/  BRA.U !UP1, `(.L_x_13) ;  /* 0x0000000109387547 */ /* 0x000fea000b800000 */
[----:B------:R-:W0:Y:S01]  /*1160*/  LDC.64 R2, c[0x0][0x388] ;  /* 0x0000e200ff027b82 */ /* 0x000e220000000a00 */
[----:B------:R-:W-:Y:S01]  /*1170*/  IADD3 R5, PT, PT, R4, UR7, RZ ;  /* 0x0000000704057c10 */ /* 0x000fe2000fffe0ff */
[----:B------:R-:W-:-:S04]  /*1180*/  UIADD3 UR4, UPT, UPT, -UR4, URZ, URZ ;  /* 0x000000ff04047290 */ /* 0x000fc8000fffe1ff */
[----:B0-----:R-:W-:-:S05]  /*1190*/  IMAD.WIDE.U32 R2, R5, 0x4, R2 ;  /* 0x0000000405027825 */ /* 0x001fca00078e0002 */
[----:B------:R-:W-:-:S07]  /*11a0*/  MOV R7, R3 ;  /* 0x0000000300077202 */ /* 0x000fce0000000f00 */
.L_x_18:
[----:B------:R-:W-:-:S06]  /*11b0*/  MOV R3, R7 ;  /* 0x0000000700037202 */ /* 0x000fcc0000000f00 */
[----:B------:R0:W2:Y:S01]  /*11c0*/  LDG.E R3, desc[UR10][R2.64] ;  /* 0x0000000a02037981 */ /* 0x0000a2000c1e1900 */
[----:B------:R-:W-:-:S04]  /*11d0*/  UIADD3 UR4, UPT, UPT, UR4, 0x1, URZ ;  /* 0x0000000104047890 */ /* 0x000fc8000fffe0ff */
[----:B------:R-:W-:Y:S01]  /*11e0*/  UISETP.NE.AND UP0, UPT, UR4, URZ, UPT ;  /* 0x000000ff0400728c */ /* 0x000fe2000bf05270 */
[----:B0-----:R-:W-:-:S04]  /*11f0*/  IADD3 R2, P0, PT, R2, 0x4, RZ ;  /* 0x0000000402027810 */ /* 0x001fc80007f1e0ff */
[----:B------:R-:W-:Y:S01]  /*1200*/  IADD3.X R7, PT, PT, RZ, R7, RZ, P0, !PT ;  /* 0x00000007ff077210 */ /* 0x000fe200007fe4ff */
[----:B--2---:R-:W-:-:S04]  /*1210*/  FADD R5, R3, -R6 ;  /* 0x8000000603057221 */ /* 0x004fc80000000000 */
[----:B------:R-:W-:Y:S01]  /*1220*/  FFMA R0, R5, R5, R0 ;  /* 0x0000000505007223 */ /* 0x000fe20000000000 */
[----:B------:R-:W-:Y:S06]  /*1230*/  BRA.U UP0, `(.L_x_18) ;  /* 0xfffffffd00dc7547 */ /* 0x000fec000b83ffff */
.L_x_13:
[----:B------:R-:W0:Y:S01]  /*1240*/  LDC R4, c[0x0][0x384] ;  /* 0x0000e100ff047b82 */ /* 0x000e220000000800 */
[----:B------:R-:W-:Y:S01]  /*1250*/  IADD3 R2, PT, PT, R0, -0xd000000, RZ ;  /* 0xf300000000027810 */ /* 0x000fe20007ffe0ff */
[----:B------:R1:W2:Y:S03]  /*1260*/  MUFU.RSQ R3, R0 ;  /* 0x0000000000037308 */ /* 0x0002a60000001400 */
[----:B------:R-:W-:Y:S02]  /*1270*/  ISETP.GT.U32.AND P1, PT, R2, 0x727fffff, PT ;  /* 0x727fffff0200780c */ /* 0x000fe40003f24070 */
[----:B0-----:R-:W-:-:S11]  /*1280*/  ISETP.GE.AND P0, PT, R4, 0x1, PT ;  /* 0x000000010400780c */ /* 0x001fd60003f06270 */
[----:B-12---:R-:W-:Y:S05]  /*1290*/  @!P1 BRA `(.L_x_19) ;  /* 0x00000000000c9947 */ /* 0x006fea0003800000 */
[----:B------:R-:W-:-:S07]  /*12a0*/  MOV R4, 0x12c0 ;  /* 0x000012c000047802 */ /* 0x000fce0000000f00 */
[----:B------:R-:W-:Y:S05]  /*12b0*/  CALL.REL.NOINC `($__internal_0_$__cuda_sm20_sqrt_rn_f32_slowpath) ;  /* 0x0000001000b07944 */ /* 0x000fea0003c00000 */
[----:B------:R-:W-:Y:S05]  /*12c0*/  BRA `(.L_x_20) ;  /* 0x0000000000107947 */ /* 0x000fea0003800000 */
.L_x_19:
[C---:B------:R-:W-:Y:S01]  /*12d0*/  FMUL.FTZ R5, R3.reuse, R0 ;  /* 0x0000000003057220 */ /* 0x040fe20000410000 */
[----:B------:R-:W-:-:S03]  /*12e0*/  FMUL.FTZ R2, R3, 0.5 ;  /* 0x3f00000003027820 */ /* 0x000fc60000410000 */
[----:B------:R-:W-:-:S04]  /*12f0*/  FFMA R0, -R5, R5, R0 ;  /* 0x0000000505007223 */ /* 0x000fc80000000100 */
[----:B------:R-:W-:-:S07]  /*1300*/  FFMA R5, R0, R2, R5 ;  /* 0x0000000200057223 */ /* 0x000fce0000000005 */
.L_x_20:
[----:B------:R-:W-:Y:S05]  /*1310*/  @!P0 EXIT ;  /* 0x000000000000894d */ /* 0x000fea0003800000 */
[----:B------:R-:W0:Y:S01]  /*1320*/  LDCU UR6, c[0x0][0x384] ;  /* 0x00007080ff0677ac */ /* 0x000e220008000800 */
[----:B------:R-:W-:Y:S01]  /*1330*/  HFMA2 R4, -RZ, RZ, 0, 0 ;  /* 0x00000000ff047431 */ /* 0x000fe200000001ff */
[----:B0-----:R-:W-:Y:S02]  /*1340*/  UISETP.GE.U32.AND UP0, UPT, UR6, 0x8, UPT ;  /* 0x000000080600788c */ /* 0x001fe4000bf06070 */
[----:B------:R-:W-:Y:S02]  /*1350*/  UIMAD UR8, UR9, UR6, URZ ;  /* 0x00000006090872a4 */ /* 0x000fe4000f8e02ff */
[----:B------:R-:W-:-:S05]  /*1360*/  ULOP3.LUT UR12, UR6, 0x7, URZ, 0xc0, !UPT ;  /* 0x00000007060c7892 */ /* 0x000fca000f8ec0ff */
[----:B------:R-:W-:Y:S07]  /*1370*/  BRA.U !UP0, `(.L_x_21) ;  /* 0x0000000908247547 */ /* 0x000fee000b800000 */
[----:B------:R-:W0:Y:S01]  /*1380*/  LDCU.64 UR4, c[0x0][0x388] ;  /* 0x00007100ff0477ac */ /* 0x000e220008000a00 */
[----:B------:R-:W1:Y:S01]  /*1390*/  LDC R3, c[0x0][0x380] ;  /* 0x0000e000ff037b82 */ /* 0x000e620000000800 */
[----:B------:R-:W-:-:S07]  /*13a0*/  MOV R2, UR9 ;  /* 0x0000000900027c02 */ /* 0x000fce0008000f00 */
[----:B------:R-:W2:Y:S01]  /*13b0*/  LDC.64 R16, c[0x0][0x390] ;  /* 0x0000e400ff107b82 */ /* 0x000ea20000000a00 */
[----:B0-----:R-:W-:-:S04]  /*13c0*/  UIMAD.WIDE.U32 UR4, UR8, 0x4, UR4 ;  /* 0x00000004080478a5 */ /* 0x001fc8000f8e0004 */
[----:B------:R-:W-:Y:S02]  /*13d0*/  UIADD3 UR7, UP0, UPT, UR4, 0x10, URZ ;  /* 0x0000001004077890 */ /* 0x000fe4000ff1e0ff */
[----:B------:R-:W-:Y:S02]  /*13e0*/  ULOP3.LUT UR4, UR6, 0x7ffffff8, URZ, 0xc0, !UPT ;  /* 0x7ffffff806047892 */ /* 0x000fe4000f8ec0ff */
[----:B------:R-:W-:Y:S02]  /*13f0*/  UIADD3.X UR5, UPT, UPT, URZ, UR5, URZ, UP0, !UPT ;  /* 0x00000005ff057290 */ /* 0x000fe400087fe4ff */
[----:B------:R-:W-:Y:S01]  /*1400*/  MOV R14, UR7 ;  /* 0x00000007000e7c02 */ /* 0x000fe20008000f00 */
[----:B------:R-:W-:Y:S02]  /*1410*/  UIADD3 UR6, UPT, UPT, -UR4, URZ, URZ ;  /* 0x000000ff04067290 */ /* 0x000fe4000fffe1ff */
[----:B------:R-:W-:Y:S02]  /*1420*/  MOV R4, UR4 ;  /* 0x0000000400047c02 */ /* 0x000fe40008000f00 */
[----:B------:R-:W-:-:S08]  /*1430*/  MOV R15, UR5 ;  /* 0x00000005000f7c02 */ /* 0x000fd00008000f00 */
.L_x_30:
[----:B------:R-:W3:Y:S01]  /*1440*/  LDG.E R21, desc[UR10][R14.64+-0x10] ;  /* 0xfffff00a0e157981 */ /* 0x000ee2000c1e1900 */
[----:B0-----:R-:W0:Y:S01]  /*1450*/  MUFU.RCP R0, R5 ;  /* 0x0000000500007308 */ /* 0x001e220000001000 */
[----:B------:R-:W-:-:S04]  /*1460*/  UIADD3 UR6, UPT, UPT, UR6, 0x8, URZ ;  /* 0x0000000806067890 */ /* 0x000fc8000fffe0ff */
[----:B------:R-:W-:Y:S01]  /*1470*/  UISETP.NE.AND UP0, UPT, UR6, URZ, UPT ;  /* 0x000000ff0600728c */ /* 0x000fe2000bf05270 */
[----:B0-----:R-:W-:-:S04]  /*1480*/  FFMA R7, R0, -R5, 1 ;  /* 0x3f80000000077423 */ /* 0x001fc80000000805 */
[----:B------:R-:W-:Y:S01]  /*1490*/  FFMA R0, R0, R7, R0 ;  /* 0x0000000700007223 */ /* 0x000fe20000000000 */
[----:B---3--:R-:W-:-:S04]  /*14a0*/  FADD R21, R21, -R6 ;  /* 0x8000000615157221 */ /* 0x008fc80000000000 */
[----:B------:R-:W0:Y:S01]  /*14b0*/  FCHK P0, R21, R5 ;  /* 0x0000000515007302 */ /* 0x000e220000000000 */
[----:B------:R-:W-:-:S04]  /*14c0*/  FFMA R8, R21, R0, RZ ;  /* 0x0000000015087223 */ /* 0x000fc800000000ff */
[----:B------:R-:W-:-:S04]  /*14d0*/  FFMA R7, R8, -R5, R21 ;  /* 0x8000000508077223 */ /* 0x000fc80000000015 */
[----:B------:R-:W-:Y:S01]  /*14e0*/  FFMA R7, R0, R7, R8 ;  /* 0x0000000700077223 */ /* 0x000fe20000000008 */
[----:B0-----:R-:W-:Y:S06]  /*14f0*/  @!P0 BRA `(.L_x_22) ;  /* 0x00000000000c8947 */ /* 0x001fec0003800000 */
[----:B------:R-:W-:-:S07]  /*1500*/  MOV R8, 0x1520 ;  /* 0x0000152000087802 */ /* 0x000fce0000000f00 */
[----:B-12---:R-:W-:Y:S05]  /*1510*/  CALL.REL.NOINC `($__internal_1_$__cuda_sm3x_div_rn_noftz_f32_slowpath) ;  /* 0x0000001000787944 */ /* 0x006fea0003c00000 */
[----:B------:R-:W-:-:S07]  /*1520*/  MOV R7, R0 ;  /* 0x0000000000077202 */ /* 0x000fce0000000f00 */
.L_x_22:
[----:B--2---:R-:W-:-:S05]  /*1530*/  IMAD.WIDE R18, R2, 0x4, R16 ;  /* 0x0000000402127825 */ /* 0x004fca00078e0210 */
[----:B------:R0:W-:Y:S04]  /*1540*/  STG.E desc[UR10][R18.64], R7 ;  /* 0x0000000712007986 */ /* 0x0001e8000c10190a */
[----:B------:R-:W2:Y:S01]  /*1550*/  LDG.E R9, desc[UR10][R14.64+-0xc] ;  /* 0xfffff40a0e097981 */ /* 0x000ea2000c1e1900 */
[----:B------:R-:W3:Y:S02]  /*1560*/  MUFU.RCP R0, R5 ;  /* 0x0000000500007308 */ /* 0x000ee40000001000 */
[----:B---3--:R-:W-:-:S04]  /*1570*/  FFMA R11, R0, -R5, 1 ;  /* 0x3f800000000b7423 */ /* 0x008fc80000000805 */
[----:B------:R-:W-:Y:S01]  /*1580*/  FFMA R0, R0, R11, R0 ;  /* 0x0000000b00007223 */ /* 0x000fe20000000000 */
[----:B--2---:R-:W-:-:S04]  /*1590*/  FADD R21, R9, -R6 ;  /* 0x8000000609157221 */ /* 0x004fc80000000000 */
[----:B------:R-:W2:Y:S01]  /*15a0*/  FCHK P0, R21, R5 ;  /* 0x0000000515007302 */ /* 0x000ea20000000000 */
[----:B------:R-:W-:-:S04]  /*15b0*/  FFMA R8, R0, R21, RZ ;  /* 0x0000001500087223 */ /* 0x000fc800000000ff */
[----:B------:R-:W-:-:S04]  /*15c0*/  FFMA R9, R8, -R5, R21 ;  /* 0x8000000508097223 */ /* 0x000fc80000000015 */
[----:B------:R-:W-:Y:S01]  /*15d0*/  FFMA R9, R0, R9, R8 ;  /* 0x0000000900097223 */ /* 0x000fe20000000008 */
[----:B0-2---:R-:W-:Y:S06]  /*15e0*/  @!P0 BRA `(.L_x_23) ;  /* 0x00000000000c8947 */ /* 0x005fec0003800000 */
[----:B------:R-:W-:-:S07]  /*15f0*/  MOV R8, 0x1610 ;  /* 0x0000161000087802 */ /* 0x000fce0000000f00 */
[----:B-1----:R-:W-:Y:S05]  /*1600*/  CALL.REL.NOINC `($__internal_1_$__cuda_sm3x_div_rn_noftz_f32_slowpath) ;  /* 0x00000010003c7944 */ /* 0x002fea0003c00000 */
[----:B------:R-:W-:-:S07]  /*1610*/  MOV R9, R0 ;  /* 0x0000000000097202 */ /* 0x000fce0000000f00 */
.L_x_23:
[----:B-1----:R-:W-:-:S05]  /*1620*/  IMAD.WIDE R18, R3, 0x4, R18 ;  /* 0x0000000403127825 */ /* 0x002fca00078e0212 */
[----:B------:R0:W-:Y:S04]  /*1630*/  STG.E desc[UR10][R18.64], R9 ;  /* 0x0000000912007986 */ /* 0x0001e8000c10190a */
[----:B------:R-:W2:Y:S01]  /*1640*/  LDG.E R7, desc[UR10][R14.64+-0x8] ;  /* 0xfffff80a0e077981 */ /* 0x000ea2000c1e1900 */
[----:B------:R-:W1:Y:S02]  /*1650*/  MUFU.RCP R0, R5 ;  /* 0x0000000500007308 */ /* 0x000e640000001000 */
[----:B-1----:R-:W-:-:S04]  /*1660*/  FFMA R11, R0, -R5, 1 ;  /* 0x3f800000000b7423 */ /* 0x002fc80000000805 */
[----:B------:R-:W-:Y:S01]  /*1670*/  FFMA R0, R0, R11, R0 ;  /* 0x0000000b00007223 */ /* 0x000fe20000000000 */
[----:B--2---:R-:W-:-:S04]  /*1680*/  FADD R21, R7, -R6 ;  /* 0x8000000607157221 */ /* 0x004fc80000000000 */
[----:B------:R-:W1:Y:S01]  /*1690*/  FCHK P0, R21, R5 ;  /* 0x0000000515007302 */ /* 0x000e620000000000 */
[----:B------:R-:W-:-:S04]  /*16a0*/  FFMA R7, R0, R21, RZ ;  /* 0x0000001500077223 */ /* 0x000fc800000000ff */
[----:B------:R-:W-:-:S04]  /*16b0*/  FFMA R8, R7, -R5, R21 ;  /* 0x8000000507087223 */ /* 0x000fc80000000015 */
[----:B------:R-:W-:Y:S01]  /*16c0*/  FFMA R7, R0, R8, R7 ;  /* 0x0000000800077223 */ /* 0x000fe20000000007 */
[----:B01----:R-:W-:Y:S06]  /*16d0*/  @!P0 BRA `(.L_x_24) ;  /* 0x00000000000c8947 */ /* 0x003fec0003800000 */
[----:B------:R-:W-:-:S07]  /*16e0*/  MOV R8, 0x1700 ;  /* 0x0000170000087802 */ /* 0x000fce0000000f00 */
[----:B------:R-:W-:Y:S05]  /*16f0*/  CALL.REL.NOINC `($__internal_1_$__cuda_sm3x_div_rn_noftz_f32_slowpath) ;  /* 0x0000001000007944 */ /* 0x000fea0003c00000 */
[----:B------:R-:W-:-:S07]  /*1700*/  MOV R7, R0 ;  /* 0x0000000000077202 */ /* 0x000fce0000000f00 */
.L_x_24:
[----:B------:R-:W-:-:S05]  /*1710*/  IMAD.WIDE R18, R3, 0x4, R18 ;  /* 0x0000000403127825 */ /* 0x000fca00078e0212 */
        /* <DEDUP_REMOVED lines=14> */
.L_x_25:
        /* <DEDUP_REMOVED lines=15> */
.L_x_26:
        /* <DEDUP_REMOVED lines=15> */
.L_x_27:
        /* <DEDUP_REMOVED lines=15> */
.L_x_28:
        /* <DEDUP_REMOVED lines=14> */
.L_x_29:
[C---:B------:R-:W-:Y:S01]  /*1bb0*/  IMAD.WIDE R18, R3.reuse, 0x4, R18 ;  /* 0x0000000403127825 */ /* 0x040fe200078e0212 */
[----:B------:R-:W-:Y:S02]  /*1bc0*/  IADD3 R14, P0, PT, R14, 0x20, RZ ;  /* 0x000000200e0e7810 */ /* 0x000fe40007f1e0ff */
[----:B------:R-:W-:Y:S02]  /*1bd0*/  LEA R2, R3, R2, 0x3 ;  /* 0x0000000203027211 */ /* 0x000fe400078e18ff */
[----:B------:R0:W-:Y:S01]  /*1be0*/  STG.E desc[UR10][R18.64], R0 ;  /* 0x0000000012007986 */ /* 0x0001e2000c10190a */
[----:B------:R-:W-:Y:S01]  /*1bf0*/  IADD3.X R15, PT, PT, RZ, R15, RZ, P0, !PT ;  /* 0x0000000fff0f7210 */ /* 0x000fe200007fe4ff */
[----:B------:R-:W-:Y:S07]  /*1c00*/  BRA.U UP0, `(.L_x_30) ;  /* 0xfffffff9000c7547 */ /* 0x000fee000b83ffff */
.L_x_21:
[----:B------:R-:W-:-:S13]  /*1c10*/  ISETP.NE.AND P0, PT, RZ, UR12, PT ;  /* 0x0000000cff007c0c */ /* 0x000fda000bf05270 */
[----:B------:R-:W-:Y:S05]  /*1c20*/  @!P0 EXIT ;  /* 0x000000000000894d */ /* 0x000fea0003800000 */
[----:B------:R-:W1:Y:S01]  /*1c30*/  LDCU UR4, c[0x0][0x384] ;  /* 0x00007080ff0477ac */ /* 0x000e620008000800 */
[----:B------:R-:W-:Y:S02]  /*1c40*/  UISETP.GE.U32.AND UP0, UPT, UR12, 0x4, UPT ;  /* 0x000000040c00788c */ /* 0x000fe4000bf06070 */
[----:B-1----:R-:W-:-:S07]  /*1c50*/  ULOP3.LUT UR4, UR4, 0x3, URZ, 0xc0, !UPT ;  /* 0x0000000304047892 */ /* 0x002fce000f8ec0ff */
[----:B------:R-:W-:Y:S05]  /*1c60*/  BRA.U !UP0, `(.L_x_31) ;  /* 0x0000000508287547 */ /* 0x000fea000b800000 */
[----:B------:R-:W1:Y:S01]  /*1c70*/  LDC.64 R2, c[0x0][0x388] ;  /* 0x0000e200ff027b82 */ /* 0x000e620000000a00 */
[----:B------:R-:W-:-:S05]  /*1c80*/  IADD3 R7, PT, PT, R4, UR8, RZ ;  /* 0x0000000804077c10 */ /* 0x000fca000fffe0ff */
[----:B-1----:R-:W-:-:S06]  /*1c90*/  IMAD.WIDE.U32 R2, R7, 0x4, R2 ;  /* 0x0000000407027825 */ /* 0x002fcc00078e0002 */
[----:B------:R-:W2:Y:S01]  /*1ca0*/  LDG.E R3, desc[UR10][R2.64] ;  /* 0x0000000a02037981 */ /* 0x000ea2000c1e1900 */
[----:B0-----:R-:W0:Y:S02]  /*1cb0*/  MUFU.RCP R0, R5 ;  /* 0x0000000500007308 */ /* 0x001e240000001000 */
[----:B0-----:R-:W-:-:S04]  /*1cc0*/  FFMA R7, R0, -R5, 1 ;  /* 0x3f80000000077423 */ /* 0x001fc80000000805 */
[----:B------:R-:W-:Y:S01]  /*1cd0*/  FFMA R0, R0, R7, R0 ;  /* 0x0000000700007223 */ /* 0x000fe20000000000 */
[----:B--2---:R-:W-:-:S04]  /*1ce0*/  FADD R21, R3, -R6 ;  /* 0x8000000603157221 */ /* 0x004fc80000000000 */
[----:B------:R-:W0:Y:S01]  /*1cf0*/  FCHK P0, R21, R5 ;  /* 0x0000000515007302 */ /* 0x000e220000000000 */
[----:B------:R-:W-:-:S04]  /*1d00*/  FFMA R7, R0, R21, RZ ;  /* 0x0000001500077223 */ /* 0x000fc800000000ff */
[----:B------:R-:W-:-:S04]  /*1d10*/  FFMA R8, R7, -R5, R21 ;  /* 0x8000000507087223 */ /* 0x000fc80000000015 */
[----:B------:R-:W-:Y:S01]  /*1d20*/  FFMA R7, R0, R8, R7 ;  /* 0x0000000800077223 */ /* 0x000fe20000000007 */
[----:B0-----:R-:W-:Y:S06]  /*1d30*/  @!P0 BRA `(.L_x_32) ;  /* 0x00000000000c8947 */ /* 0x001fec0003800000 */
[----:B------:R-:W-:-:S07]  /*1d40*/  MOV R8, 0x1d60 ;  /* 0x00001d6000087802 */ /* 0x000fce0000000f00 */
[----:B------:R-:W-:Y:S05]  /*1d50*/  CALL.REL.NOINC `($__internal_1_$__cuda_sm3x_div_rn_noftz_f32_slowpath) ;  /* 0x0000000800687944 */ /* 0x000fea0003c00000 */
[----:B------:R-:W-:-:S07]  /*1d60*/  MOV R7, R0 ;  /* 0x0000000000077202 */ /* 0x000fce0000000f00 */
.L_x_32:
[----:B------:R-:W0:Y:S01]  /*1d70*/  LDC R9, c[0x0][0x380] ;  /* 0x0000e000ff097b82 */ /* 0x000e220000000800 */
[----:B------:R-:W-:-:S04]  /*1d80*/  IADD3 R0, P0, PT, R4, UR8, RZ ;  /* 0x0000000804007c10 */ /* 0x000fc8000ff1e0ff */
[----:B------:R-:W-:-:S03]  /*1d90*/  IADD3.X R8, PT, PT, RZ, RZ, RZ, P0, !PT ;  /* 0x000000ffff087210 */ /* 0x000fc600007fe4ff */
[----:B------:R-:W1:Y:S08]  /*1da0*/  LDC.64 R14, c[0x0][0x388] ;  /* 0x0000e200ff0e7b82 */ /* 0x000e700000000a00 */
[----:B------:R-:W2:Y:S01]  /*1db0*/  LDC.64 R2, c[0x0][0x390] ;  /* 0x0000e400ff027b82 */ /* 0x000ea20000000a00 */
[----:B0-----:R-:W-:Y:S01]  /*1dc0*/  IMAD R9, R4, R9, UR9 ;  /* 0x0000000904097e24 */ /* 0x001fe2000f8e0209 */
[----:B-1----:R-:W-:-:S04]  /*1dd0*/  LEA R14, P0, R0, R14, 0x2 ;  /* 0x0000000e000e7211 */ /* 0x002fc800078010ff */
[----:B------:R-:W-:Y:S01]  /*1de0*/  LEA.HI.X R15, R0, R15, R8, 0x2, P0 ;  /* 0x0000000f000f7211 */ /* 0x000fe200000f1408 */
[----:B--2---:R-:W-:-:S05]  /*1df0*/  IMAD.WIDE R2, R9, 0x4, R2 ;  /* 0x0000000409027825 */ /* 0x004fca00078e0202 */
        /* <DEDUP_REMOVED lines=14> */
.L_x_33:
[----:B------:R-:W0:Y:S02]  /*1ee0*/  LDC R7, c[0x0][0x380] ;  /* 0x0000e000ff077b82 */ /* 0x000e240000000800 */
[----:B0-----:R-:W-:-:S05]  /*1ef0*/  IMAD.WIDE R2, R7, 0x4, R2 ;  /* 0x0000000407027825 */ /* 0x001fca00078e0202 */
        /* <DEDUP_REMOVED lines=14> */
.L_x_34:
        /* <DEDUP_REMOVED lines=15> */
.L_x_35:
[----:B------:R-:W0:Y:S01]  /*20d0*/  LDC R7, c[0x0][0x380] ;  /* 0x0000e000ff077b82 */ /* 0x000e220000000800 */
[----:B------:R-:W-:Y:S01]  /*20e0*/  IADD3 R4, PT, PT, R4, 0x4, RZ ;  /* 0x0000000404047810 */ /* 0x000fe20007ffe0ff */
[----:B0-----:R-:W-:-:S05]  /*20f0*/  IMAD.WIDE R2, R7, 0x4, R2 ;  /* 0x0000000407027825 */ /* 0x001fca00078e0202 */
[----:B------:R1:W-:Y:S02]  /*2100*/  STG.E desc[UR10][R2.64], R0 ;  /* 0x0000000002007986 */ /* 0x0003e4000c10190a */
.L_x_31:
[----:B------:R-:W-:-:S13]  /*2110*/  ISETP.NE.AND P0, PT, RZ, UR4, PT ;  /* 0x00000004ff007c0c */ /* 0x000fda000bf05270 */
[----:B------:R-:W-:Y:S05]  /*2120*/  @!P0 EXIT ;  /* 0x000000000000894d */ /* 0x000fea0003800000 */
[----:B------:R-:W-:-:S09]  /*2130*/  UISETP.NE.AND UP0, UPT, UR4, 0x1, UPT ;  /* 0x000000010400788c */ /* 0x000fd2000bf05270 */
[----:B------:R-:W-:Y:S05]  /*2140*/  BRA.U !UP0, `(.L_x_36) ;  /* 0x0000000108a87547 */ /* 0x000fea000b800000 */
[----:B-1----:R-:W1:Y:S01]  /*2150*/  LDC.64 R2, c[0x0][0x388] ;  /* 0x0000e200ff027b82 */ /* 0x002e620000000a00 */
        /* <DEDUP_REMOVED lines=15> */
.L_x_37:
[----:B------:R-:W0:Y:S01]  /*2250*/  LDC R9, c[0x0][0x380] ;  /* 0x0000e000ff097b82 */ /* 0x000e220000000800 */
[----:B------:R-:W-:-:S04]  /*2260*/  IADD3 R0, P0, PT, R4, UR8, RZ ;  /* 0x0000000804007c10 */ /* 0x000fc8000ff1e0ff */
[----:B------:R-:W-:-:S03]  /*2270*/  IADD3.X R10, PT, PT, RZ, RZ, RZ, P0, !PT ;  /* 0x000000ffff0a7210 */ /* 0x000fc600007fe4ff */
[----:B------:R-:W1:Y:S08]  /*2280*/  LDC.64 R12, c[0x0][0x388] ;  /* 0x0000e200ff0c7b82 */ /* 0x000e700000000a00 */
[----:B------:R-:W2:Y:S01]  /*2290*/  LDC.64 R2, c[0x0][0x390] ;  /* 0x0000e400ff027b82 */ /* 0x000ea20000000a00 */
[----:B0-----:R-:W-:Y:S01]  /*22a0*/  IMAD R9, R4, R9, UR9 ;  /* 0x0000000904097e24 */ /* 0x001fe2000f8e0209 */
[----:B-1----:R-:W-:-:S03]  /*22b0*/  LEA R8, P0, R0, R12, 0x2 ;  /* 0x0000000c00087211 */ /* 0x002fc600078010ff */
[----:B--2---:R-:W-:Y:S01]  /*22c0*/  IMAD.WIDE R2, R9, 0x4, R2 ;  /* 0x0000000409027825 */ /* 0x004fe200078e0202 */
[----:B------:R-:W-:-:S04]  /*22d0*/  LEA.HI.X R9, R0, R13, R10, 0x2, P0 ;  /* 0x0000000d00097211 */ /* 0x000fc800000f140a */
        /* <DEDUP_REMOVED lines=13> */
.L_x_38:
[----:B------:R-:W0:Y:S01]  /*23b0*/  LDC R7, c[0x0][0x380] ;  /* 0x0000e000ff077b82 */ /* 0x000e220000000800 */
[----:B------:R-:W-:Y:S01]  /*23c0*/  IADD3 R4, PT, PT, R4, 0x2, RZ ;  /* 0x0000000204047810 */ /* 0x000fe20007ffe0ff */
[----:B0-----:R-:W-:-:S05]  /*23d0*/  IMAD.WIDE R2, R7, 0x4, R2 ;  /* 0x0000000407027825 */ /* 0x001fca00078e0202 */
[----:B------:R2:W-:Y:S02]  /*23e0*/  STG.E desc[UR10][R2.64], R0 ;  /* 0x0000000002007986 */ /* 0x0005e4000c10190a */
.L_x_36:
[----:B012---:R-:W0:Y:S02]  /*23f0*/  LDC R0, c[0x0][0x384] ;  /* 0x0000e100ff007b82 */ /* 0x007e240000000800 */
[----:B0-----:R-:W-:-:S04]  /*2400*/  LOP3.LUT R0, R0, 0x1, RZ, 0xc0, !PT ;  /* 0x0000000100007812 */ /* 0x001fc800078ec0ff */
[----:B------:R-:W-:-:S13]  /*2410*/  ISETP.NE.U32.AND P0, PT, R0, 0x1, PT ;  /* 0x000000010000780c */ /* 0x000fda0003f05070 */
[----:B------:R-:W-:Y:S05]  /*2420*/  @P0 EXIT ;  /* 0x000000000000094d */ /* 0x000fea0003800000 */
[----:B------:R-:W0:Y:S01]  /*2430*/  LDC.64 R2, c[0x0][0x388] ;  /* 0x0000e200ff027b82 */ /* 0x000e220000000a00 */
[----:B------:R-:W-:-:S05]  /*2440*/  IADD3 R7, PT, PT, R4, UR8, RZ ;  /* 0x0000000804077c10 */ /* 0x000fca000fffe0ff */
[----:B0-----:R-:W-:-:S06]  /*2450*/  IMAD.WIDE.U32 R2, R7, 0x4, R2 ;  /* 0x0000000407027825 */ /* 0x001fcc00078e0002 */
[----:B------:R-:W2:Y:S01]  /*2460*/  LDG.E R3, desc[UR10][R2.64] ;  /* 0x0000000a02037981 */ /* 0x000ea2000c1e1900 */
[----:B------:R-:W0:Y:S02]  /*2470*/  MUFU.RCP R0, R5 ;  /* 0x0000000500007308 */ /* 0x000e240000001000 */
        /* <DEDUP_REMOVED lines=10> */
.L_x_39:
[----:B------:R-:W0:Y:S08]  /*2520*/  LDC R5, c[0x0][0x380] ;  /* 0x0000e000ff057b82 */ /* 0x000e300000000800 */
[----:B------:R-:W1:Y:S01]  /*2530*/  LDC.64 R2, c[0x0][0x390] ;  /* 0x0000e400ff027b82 */ /* 0x000e620000000a00 */
[----:B0-----:R-:W-:-:S04]  /*2540*/  IMAD R5, R4, R5, UR9 ;  /* 0x0000000904057e24 */ /* 0x001fc8000f8e0205 */
[----:B-1----:R-:W-:-:S05]  /*2550*/  IMAD.WIDE R2, R5, 0x4, R2 ;  /* 0x0000000405027825 */ /* 0x002fca00078e0202 */
[----:B------:R-:W-:Y:S01]  /*2560*/  STG.E desc[UR10][R2.64], R0 ;  /* 0x0000000002007986 */ /* 0x000fe2000c10190a */
[----:B------:R-:W-:Y:S05]  /*2570*/  EXIT ;  /* 0x000000000000794d */ /* 0x000fea0003800000 */
        .weak           $__internal_0_$__cuda_sm20_sqrt_rn_f32_slowpath
        .type           $__internal_0_$__cuda_sm20_sqrt_rn_f32_slowpath,@function
        .size           $__internal_0_$__cuda_sm20_sqrt_rn_f32_slowpath,($__internal_1_$__cuda_sm3x_div_rn_noftz_f32_slowpath - $__internal_0_$__cuda_sm20_sqrt_rn_f32_slowpath)
$__internal_0_$__cuda_sm20_sqrt_rn_f32_slowpath:
[----:B------:R-:W-:-:S13]  /*2580*/  LOP3.LUT P1, RZ, R0, 0x7fffffff, RZ, 0xc0, !PT ;  /* 0x7fffffff00ff7812 */ /* 0x000fda000782c0ff */
[----:B------:R-:W-:Y:S01]  /*2590*/  @!P1 MOV R2, R0 ;  /* 0x0000000000029202 */ /* 0x000fe20000000f00 */
[----:B------:R-:W-:Y:S06]  /*25a0*/  @!P1 BRA `(.L_x_40) ;  /* 0x0000000000449947 */ /* 0x000fec0003800000 */
[----:B------:R-:W-:-:S13]  /*25b0*/  FSETP.GEU.FTZ.AND P1, PT, R0, RZ, PT ;  /* 0x000000ff0000720b */ /* 0x000fda0003f3e000 */
[----:B------:R-:W-:Y:S01]  /*25c0*/  @!P1 MOV R2, 0x7fffffff ;  /* 0x7fffffff00029802 */ /* 0x000fe20000000f00 */
[----:B------:R-:W-:Y:S06]  /*25d0*/  @!P1 BRA `(.L_x_40) ;  /* 0x0000000000389947 */ /* 0x000fec0003800000 */
[----:B------:R-:W-:-:S13]  /*25e0*/  FSETP.GTU.FTZ.AND P1, PT, |R0|, +INF , PT ;  /* 0x7f8000000000780b */ /* 0x000fda0003f3c200 */
[----:B------:R-:W-:Y:S01]  /*25f0*/  @P1 FADD.FTZ R2, R0, 1 ;  /* 0x3f80000000021421 */ /* 0x000fe20000010000 */
[----:B------:R-:W-:Y:S06]  /*2600*/  @P1 BRA `(.L_x_40) ;  /* 0x00000000002c1947 */ /* 0x000fec0003800000 */
[----:B------:R-:W-:-:S13]  /*2610*/  FSETP.NEU.FTZ.AND P1, PT, |R0|, +INF , PT ;  /* 0x7f8000000000780b */ /* 0x000fda0003f3d200 */
[----:B------:R-:W-:Y:S01]  /*2620*/  @!P1 MOV R2, R0 ;  /* 0x0000000000029202 */ /* 0x000fe20000000f00 */
[----:B------:R-:W-:Y:S06]  /*2630*/  @!P1 BRA `(.L_x_40) ;  /* 0x0000000000209947 */ /* 0x000fec0003800000 */
[----:B------:R-:W-:-:S04]  /*2640*/  FFMA R0, R0, 1.84467440737095516160e+19, RZ ;  /* 0x5f80000000007823 */ /* 0x000fc800000000ff */
[----:B------:R-:W0:Y:S02]  /*2650*/  MUFU.RSQ R3, R0 ;  /* 0x0000000000037308 */ /* 0x000e240000001400 */
[----:B0-----:R-:W-:Y:S01]  /*2660*/  FMUL.FTZ R5, R0, R3 ;  /* 0x0000000300057220 */ /* 0x001fe20000410000 */
[----:B------:R-:W-:-:S03]  /*2670*/  FMUL.FTZ R3, R3, 0.5 ;  /* 0x3f00000003037820 */ /* 0x000fc60000410000 */
[----:B------:R-:W-:-:S04]  /*2680*/  FADD.FTZ R2, -R5, -RZ ;  /* 0x800000ff05027221 */ /* 0x000fc80000010100 */
[----:B------:R-:W-:-:S04]  /*2690*/  FFMA R2, R5, R2, R0 ;  /* 0x0000000205027223 */ /* 0x000fc80000000000 */
[----:B------:R-:W-:-:S04]  /*26a0*/  FFMA R2, R2, R3, R5 ;  /* 0x0000000302027223 */ /* 0x000fc80000000005 */
[----:B------:R-:W-:-:S07]  /*26b0*/  FMUL.FTZ R2, R2, 2.3283064365386962891e-10 ;  /* 0x2f80000002027820 */ /* 0x000fce0000410000 */
.L_x_40:
[----:B------:R-:W-:Y:S01]  /*26c0*/  HFMA2 R3, -RZ, RZ, 0, 0 ;  /* 0x00000000ff037431 */ /* 0x000fe200000001ff */
[----:B------:R-:W-:Y:S02]  /*26d0*/  MOV R5, R2 ;  /* 0x0000000200057202 */ /* 0x000fe40000000f00 */
[----:B------:R-:W-:-:S04]  /*26e0*/  MOV R2, R4 ;  /* 0x0000000400027202 */ /* 0x000fc80000000f00 */
[----:B------:R-:W-:Y:S05]  /*26f0*/  RET.REL.NODEC R2 `(_Z19normalizationKerneliiPfS_) ;  /* 0xffffffd802407950 */ /* 0x000fea0003c3ffff */
        .weak           $__internal_1_$__cuda_sm3x_div_rn_noftz_f32_slowpath
        .type           $__internal_1_$__cuda_sm3x_div_rn_noftz_f32_slowpath,@function
        .size           $__internal_1_$__cuda_sm3x_div_rn_noftz_f32_slowpath,(.L_x_51 - $__internal_1_$__cuda_sm3x_div_rn_noftz_f32_slowpath)
$__internal_1_$__cuda_sm3x_div_rn_noftz_f32_slowpath:
[----:B------:R-:W-:Y:S02]  /*2700*/  SHF.R.U32.HI R7, RZ, 0x17, R5 ;  /* 0x00000017ff077819 */ /* 0x000fe40000011605 */
[----:B------:R-:W-:Y:S02]  /*2710*/  SHF.R.U32.HI R10, RZ, 0x17, R21 ;  /* 0x00000017ff0a7819 */ /* 0x000fe40000011615 */
[----:B------:R-:W-:Y:S02]  /*2720*/  LOP3.LUT R7, R7, 0xff, RZ, 0xc0, !PT ;  /* 0x000000ff07077812 */ /* 0x000fe400078ec0ff */
[----:B------:R-:W-:Y:S02]  /*2730*/  LOP3.LUT R10, R10, 0xff, RZ, 0xc0, !PT ;  /* 0x000000ff0a0a7812 */ /* 0x000fe400078ec0ff */
[----:B------:R-:W-:Y:S02]  /*2740*/  IADD3 R0, PT, PT, R7, -0x1, RZ ;  /* 0xffffffff07007810 */ /* 0x000fe40007ffe0ff */
[----:B------:R-:W-:-:S02]  /*2750*/  IADD3 R11, PT, PT, R10, -0x1, RZ ;  /* 0xffffffff0a0b7810 */ /* 0x000fc40007ffe0ff */
[----:B------:R-:W-:Y:S02]  /*2760*/  ISETP.GT.U32.AND P0, PT, R0, 0xfd, PT ;  /* 0x000000fd0000780c */ /* 0x000fe40003f04070 */
[----:B------:R-:W-:Y:S02]  /*2770*/  MOV R12, R5 ;  /* 0x00000005000c7202 */ /* 0x000fe40000000f00 */
[----:B------:R-:W-:-:S13]  /*2780*/  ISETP.GT.U32.OR P0, PT, R11, 0xfd, P0 ;  /* 0x000000fd0b00780c */ /* 0x000fda0000704470 */
[----:B------:R-:W-:Y:S01]  /*2790*/  @!P0 MOV R9, RZ ;  /* 0x000000ff00098202 */ /* 0x000fe20000000f00 */
[----:B------:R-:W-:Y:S06]  /*27a0*/  @!P0 BRA `(.L_x_41) ;  /* 0x00000000005c8947 */ /* 0x000fec0003800000 */
[----:B------:R-:W-:Y:S02]  /*27b0*/  FSETP.GTU.FTZ.AND P0, PT, |R21|, +INF , PT ;  /* 0x7f8000001500780b */ /* 0x000fe40003f1c200 */
[----:B------:R-:W-:-:S04]  /*27c0*/  FSETP.GTU.FTZ.AND P1, PT, |R5|, +INF , PT ;  /* 0x7f8000000500780b */ /* 0x000fc80003f3c200 */
[----:B------:R-:W-:-:S13]  /*27d0*/  PLOP3.LUT P0, PT, P0, P1, PT, 0xf8, 0x8f ;  /* 0x00000000008f781c */ /* 0x000fda0000703f70 */
[----:B------:R-:W-:Y:S05]  /*27e0*/  @P0 BRA `(.L_x_42) ;  /* 0x0000000400440947 */ /* 0x000fea0003800000 */
[----:B------:R-:W-:-:S13]  /*27f0*/  LOP3.LUT P0, RZ, R12, 0x7fffffff, R21, 0xc8, !PT ;  /* 0x7fffffff0cff7812 */ /* 0x000fda000780c815 */
[----:B------:R-:W-:Y:S05]  /*2800*/  @!P0 BRA `(.L_x_43) ;  /* 0x0000000400348947 */ /* 0x000fea0003800000 */
[----:B------:R-:W-:Y:S02]  /*2810*/  FSETP.NEU.FTZ.AND P2, PT, |R21|, +INF , PT ;  /* 0x7f8000001500780b */ /* 0x000fe40003f5d200 */
[----:B------:R-:W-:Y:S02]  /*2820*/  FSETP.NEU.FTZ.AND P1, PT, |R5|, +INF , PT ;  /* 0x7f8000000500780b */ /* 0x000fe40003f3d200 */
[----:B------:R-:W-:-:S11]  /*2830*/  FSETP.NEU.FTZ.AND P0, PT, |R21|, +INF , PT ;  /* 0x7f8000001500780b */ /* 0x000fd60003f1d200 */
[----:B------:R-:W-:Y:S05]  /*2840*/  @!P1 BRA !P2, `(.L_x_43) ;  /* 0x0000000400249947 */ /* 0x000fea0005000000 */
[----:B------:R-:W-:-:S04]  /*2850*/  LOP3.LUT P2, RZ, R21, 0x7fffffff, RZ, 0xc0, !PT ;  /* 0x7fffffff15ff7812 */ /* 0x000fc8000784c0ff */
[----:B------:R-:W-:-:S13]  /*2860*/  PLOP3.LUT P1, PT, P1, P2, PT, 0x2f, 0xf2 ;  /* 0x0000000000f2781c */ /* 0x000fda0000f24577 */
[----:B------:R-:W-:Y:S05]  /*2870*/  @P1 BRA `(.L_x_44) ;  /* 0x0000000400101947 */ /* 0x000fea0003800000 */
[----:B------:R-:W-:-:S04]  /*2880*/  LOP3.LUT P1, RZ, R12, 0x7fffffff, RZ, 0xc0, !PT ;  /* 0x7fffffff0cff7812 */ /* 0x000fc8000782c0ff */
[----:B------:R-:W-:-:S13]  /*2890*/  PLOP3.LUT P0, PT, P0, P1, PT, 0x2f, 0xf2 ;  /* 0x0000000000f2781c */ /* 0x000fda0000702577 */
[----:B------:R-:W-:Y:S05]  /*28a0*/  @P0 BRA `(.L_x_45) ;  /* 0x0000000000f80947 */ /* 0x000fea0003800000 */
[----:B------:R-:W-:Y:S02]  /*28b0*/  ISETP.GE.AND P0, PT, R11, RZ, PT ;  /* 0x000000ff0b00720c */ /* 0x000fe40003f06270 */
[----:B------:R-:W-:-:S11]  /*28c0*/  ISETP.GE.AND P1, PT, R0, RZ, PT ;  /* 0x000000ff0000720c */ /* 0x000fd60003f26270 */
[----:B------:R-:W-:Y:S01]  /*28d0*/  @P0 MOV R9, RZ ;  /* 0x000000ff00090202 */ /* 0x000fe20000000f00 */
[----:B------:R-:W-:Y:S01]  /*28e0*/  @!P0 FFMA R21, R21, 1.84467440737095516160e+19, RZ ;  /* 0x5f80000015158823 */ /* 0x000fe200000000ff */
[----:B------:R-:W-:Y:S01]  /*28f0*/  @!P0 MOV R9, 0xffffffc0 ;  /* 0xffffffc000098802 */ /* 0x000fe20000000f00 */
[----:B------:R-:W-:-:S03]  /*2900*/  @!P1 FFMA R12, R5, 1.84467440737095516160e+19, RZ ;  /* 0x5f800000050c9823 */ /* 0x000fc600000000ff */
[----:B------:R-:W-:-:S07]  /*2910*/  @!P1 IADD3 R9, PT, PT, R9, 0x40, RZ ;  /* 0x0000004009099810 */ /* 0x000fce0007ffe0ff */
.L_x_41:
[----:B------:R-:W-:Y:S02]  /*2920*/  LEA R11, R7, 0xc0800000, 0x17 ;  /* 0xc0800000070b7811 */ /* 0x000fe400078eb8ff */
[----:B------:R-:W-:Y:S02]  /*2930*/  IADD3 R10, PT, PT, R10, -0x7f, RZ ;  /* 0xffffff810a0a7810 */ /* 0x000fe40007ffe0ff */
[----:B------:R-:W-:-:S03]  /*2940*/  IADD3 R22, PT, PT, -R11, R12, RZ ;  /* 0x0000000c0b167210 */ /* 0x000fc60007ffe1ff */
[----:B------:R-:W-:Y:S01]  /*2950*/  IMAD R0, R10, -0x800000, R21 ;  /* 0xff8000000a007824 */ /* 0x000fe200078e0215 */
[----:B------:R-:W0:Y:S01]  /*2960*/  MUFU.RCP R12, R22 ;  /* 0x00000016000c7308 */ /* 0x000e220000001000 */
[----:B------:R-:W-:Y:S01]  /*2970*/  FADD.FTZ R13, -R22, -RZ ;  /* 0x800000ff160d7221 */ /* 0x000fe20000010100 */
[----:B------:R-:W-:-:S04]  /*2980*/  IADD3 R10, PT, PT, R10, 0x7f, -R7 ;  /* 0x0000007f0a0a7810 */ /* 0x000fc80007ffe807 */
[----:B------:R-:W-:Y:S01]  /*2990*/  IADD3 R9, PT, PT, R10, R9, RZ ;  /* 0x000000090a097210 */ /* 0x000fe20007ffe0ff */
[----:B0-----:R-:W-:-:S04]  /*29a0*/  FFMA R11, R12, R13, 1 ;  /* 0x3f8000000c0b7423 */ /* 0x001fc8000000000d */
[----:B------:R-:W-:-:S04]  /*29b0*/  FFMA R11, R12, R11, R12 ;  /* 0x0000000b0c0b7223 */ /* 0x000fc8000000000c */
[----:B------:R-:W-:-:S04]  /*29c0*/  FFMA R12, R0, R11, RZ ;  /* 0x0000000b000c7223 */ /* 0x000fc800000000ff */
[----:B------:R-:W-:-:S04]  /*29d0*/  FFMA R20, R13, R12, R0 ;  /* 0x0000000c0d147223 */ /* 0x000fc80000000000 */
[----:B------:R-:W-:-:S04]  /*29e0*/  FFMA R20, R11, R20, R12 ;  /* 0x000000140b147223 */ /* 0x000fc8000000000c */
[----:B------:R-:W-:-:S04]  /*29f0*/  FFMA R13, R13, R20, R0 ;  /* 0x000000140d0d7223 */ /* 0x000fc80000000000 */
[----:B------:R-:W-:-:S05]  /*2a00*/  FFMA R0, R11, R13, R20 ;  /* 0x0000000d0b007223 */ /* 0x000fca0000000014 */
[----:B------:R-:W-:-:S04]  /*2a10*/  SHF.R.U32.HI R7, RZ, 0x17, R0 ;  /* 0x00000017ff077819 */ /* 0x000fc80000011600 */
[----:B------:R-:W-:-:S04]  /*2a20*/  LOP3.LUT R10, R7, 0xff, RZ, 0xc0, !PT ;  /* 0x000000ff070a7812 */ /* 0x000fc800078ec0ff */
[----:B------:R-:W-:-:S04]  /*2a30*/  IADD3 R7, PT, PT, R10, R9, RZ ;  /* 0x000000090a077210 */ /* 0x000fc80007ffe0ff */
[----:B------:R-:W-:-:S04]  /*2a40*/  IADD3 R10, PT, PT, R7, -0x1, RZ ;  /* 0xffffffff070a7810 */ /* 0x000fc80007ffe0ff */
[----:B------:R-:W-:-:S13]  /*2a50*/  ISETP.GE.U32.AND P0, PT, R10, 0xfe, PT ;  /* 0x000000fe0a00780c */ /* 0x000fda0003f06070 */
[----:B------:R-:W-:Y:S05]  /*2a60*/  @!P0 BRA `(.L_x_46) ;  /* 0x0000000000808947 */ /* 0x000fea0003800000 */
[----:B------:R-:W-:-:S13]  /*2a70*/  ISETP.GT.AND P0, PT, R7, 0xfe, PT ;  /* 0x000000fe0700780c */ /* 0x000fda0003f04270 */
[----:B------:R-:W-:Y:S05]  /*2a80*/  @P0 BRA `(.L_x_47) ;  /* 0x00000000006c0947 */ /* 0x000fea0003800000 */
[----:B------:R-:W-:-:S13]  /*2a90*/  ISETP.GE.AND P0, PT, R7, 0x1, PT ;  /* 0x000000010700780c */ /* 0x000fda0003f06270 */
[----:B------:R-:W-:Y:S05]  /*2aa0*/  @P0 BRA `(.L_x_48) ;  /* 0x0000000000980947 */ /* 0x000fea0003800000 */
[----:B------:R-:W-:Y:S02]  /*2ab0*/  ISETP.GE.AND P0, PT, R7, -0x18, PT ;  /* 0xffffffe80700780c */ /* 0x000fe40003f06270 */
[----:B------:R-:W-:-:S11]  /*2ac0*/  LOP3.LUT R0, R0, 0x80000000, RZ, 0xc0, !PT ;  /* 0x8000000000007812 */ /* 0x000fd600078ec0ff */
[----:B------:R-:W-:Y:S05]  /*2ad0*/  @!P0 BRA `(.L_x_48) ;  /* 0x00000000008c8947 */ /* 0x000fea0003800000 */
[CCC-:B------:R-:W-:Y:S01]  /*2ae0*/  FFMA.RZ R9, R11.reuse, R13.reuse, R20.reuse ;  /* 0x0000000d0b097223 */ /* 0x1c0fe2000000c014 */
[CCC-:B------:R-:W-:Y:S01]  /*2af0*/  FFMA.RP R10, R11.reuse, R13.reuse, R20.reuse ;  /* 0x0000000d0b0a7223 */ /* 0x1c0fe20000008014 */
[----:B------:R-:W-:Y:S01]  /*2b00*/  FFMA.RM R13, R11, R13, R20 ;  /* 0x0000000d0b0d7223 */ /* 0x000fe20000004014 */
[----:B------:R-:W-:Y:S02]  /*2b10*/  IADD3 R11, PT, PT, R7, 0x20, RZ ;  /* 0x00000020070b7810 */ /* 0x000fe40007ffe0ff */
[----:B------:R-:W-:Y:S02]  /*2b20*/  LOP3.LUT R9, R9, 0x7fffff, RZ, 0xc0, !PT ;  /* 0x007fffff09097812 */ /* 0x000fe400078ec0ff */
[----:B------:R-:W-:Y:S02]  /*2b30*/  ISETP.NE.AND P2, PT, R7, RZ, PT ;  /* 0x000000ff0700720c */ /* 0x000fe40003f45270 */
[----:B------:R-:W-:Y:S02]  /*2b40*/  LOP3.LUT R12, R9, 0x800000, RZ, 0xfc, !PT ;  /* 0x00800000090c7812 */ /* 0x000fe400078efcff */
[----:B------:R-:W-:-:S02]  /*2b50*/  ISETP.NE.AND P1, PT, R7, RZ, PT ;  /* 0x000000ff0700720c */ /* 0x000fc40003f25270 */
[----:B------:R-:W-:Y:S02]  /*2b60*/  IADD3 R7, PT, PT, -R7, RZ, RZ ;  /* 0x000000ff07077210 */ /* 0x000fe40007ffe1ff */
[----:B------:R-:W-:Y:S02]  /*2b70*/  SHF.L.U32 R11, R12, R11, RZ ;  /* 0x0000000b0c0b7219 */ /* 0x000fe400000006ff */
[----:B------:R-:W-:Y:S02]  /*2b80*/  FSETP.NEU.FTZ.AND P0, PT, R10, R13, PT ;  /* 0x0000000d0a00720b */ /* 0x000fe40003f1d000 */
[----:B------:R-:W-:Y:S02]  /*2b90*/  SEL R7, R7, RZ, P2 ;  /* 0x000000ff07077207 */ /* 0x000fe40001000000 */
[----:B------:R-:W-:Y:S02]  /*2ba0*/  ISETP.NE.AND P1, PT, R11, RZ, P1 ;  /* 0x000000ff0b00720c */ /* 0x000fe40000f25270 */
[----:B------:R-:W-:-:S02]  /*2bb0*/  SHF.R.U32.HI R12, RZ, R7, R12 ;  /* 0x00000007ff0c7219 */ /* 0x000fc4000001160c */
[----:B------:R-:W-:Y:S02]  /*2bc0*/  PLOP3.LUT P0, PT, P0, P1, PT, 0xf8, 0x8f ;  /* 0x00000000008f781c */ /* 0x000fe40000703f70 */
[----:B------:R-:W-:Y:S02]  /*2bd0*/  SHF.R.U32.HI R9, RZ, 0x1, R12 ;  /* 0x00000001ff097819 */ /* 0x000fe4000001160c */
[----:B------:R-:W-:-:S04]  /*2be0*/  SEL R10, RZ, 0x1, !P0 ;  /* 0x00000001ff0a7807 */ /* 0x000fc80004000000 */
[----:B------:R-:W-:-:S04]  /*2bf0*/  LOP3.LUT R7, R10, 0x1, R9, 0xf8, !PT ;  /* 0x000000010a077812 */ /* 0x000fc800078ef809 */
[----:B------:R-:W-:-:S04]  /*2c00*/  LOP3.LUT R12, R7, R12, RZ, 0xc0, !PT ;  /* 0x0000000c070c7212 */ /* 0x000fc800078ec0ff */
[----:B------:R-:W-:-:S04]  /*2c10*/  IADD3 R9, PT, PT, R9, R12, RZ ;  /* 0x0000000c09097210 */ /* 0x000fc80007ffe0ff */
[----:B------:R-:W-:Y:S01]  /*2c20*/  LOP3.LUT R0, R9, R0, RZ, 0xfc, !PT ;  /* 0x0000000009007212 */ /* 0x000fe200078efcff */
[----:B------:R-:W-:Y:S06]  /*2c30*/  BRA `(.L_x_48) ;  /* 0x0000000000347947 */ /* 0x000fec0003800000 */
.L_x_47:
[----:B------:R-:W-:-:S04]  /*2c40*/  LOP3.LUT R0, R0, 0x80000000, RZ, 0xc0, !PT ;  /* 0x8000000000007812 */ /* 0x000fc800078ec0ff */
[----:B------:R-:W-:Y:S01]  /*2c50*/  LOP3.LUT R0, R0, 0x7f800000, RZ, 0xfc, !PT ;  /* 0x7f80000000007812 */ /* 0x000fe200078efcff */
[----:B------:R-:W-:Y:S06]  /*2c60*/  BRA `(.L_x_48) ;  /* 0x0000000000287947 */ /* 0x000fec0003800000 */
.L_x_46:
[----:B------:R-:W-:Y:S01]  /*2c70*/  LEA R0, R9, R0, 0x17 ;  /* 0x0000000009007211 */ /* 0x000fe200078eb8ff */
[----:B------:R-:W-:Y:S06]  /*2c80*/  BRA `(.L_x_48) ;  /* 0x0000000000207947 */ /* 0x000fec0003800000 */
.L_x_45:
[----:B------:R-:W-:-:S04]  /*2c90*/  LOP3.LUT R12, R12, 0x80000000, R21, 0x48, !PT ;  /* 0x800000000c0c7812 */ /* 0x000fc800078e4815 */
[----:B------:R-:W-:Y:S01]  /*2ca0*/  LOP3.LUT R0, R12, 0x7f800000, RZ, 0xfc, !PT ;  /* 0x7f8000000c007812 */ /* 0x000fe200078efcff */
[----:B------:R-:W-:Y:S06]  /*2cb0*/  BRA `(.L_x_48) ;  /* 0x0000000000147947 */ /* 0x000fec0003800000 */
.L_x_44:
[----:B------:R-:W-:Y:S01]  /*2cc0*/  LOP3.LUT R0, R12, 0x80000000, R21, 0x48, !PT ;  /* 0x800000000c007812 */ /* 0x000fe200078e4815 */
[----:B------:R-:W-:Y:S06]  /*2cd0*/  BRA `(.L_x_48) ;  /* 0x00000000000c7947 */ /* 0x000fec0003800000 */
.L_x_43:
[----:B------:R-:W0:Y:S01]  /*2ce0*/  MUFU.RSQ R0, -QNAN ;  /* 0xffc0000000007908 */ /* 0x000e220000001400 */
[----:B------:R-:W-:Y:S05]  /*2cf0*/  BRA `(.L_x_48) ;  /* 0x0000000000047947 */ /* 0x000fea0003800000 */
.L_x_42:
[----:B------:R-:W-:-:S07]  /*2d00*/  FADD.FTZ R0, R21, R5 ;  /* 0x0000000515007221 */ /* 0x000fce0000010000 */
.L_x_48:
[----:B------:R-:W-:-:S04]  /*2d10*/  HFMA2 R9, -RZ, RZ, 0, 0 ;  /* 0x00000000ff097431 */ /* 0x000fc800000001ff */
[----:B0-----:R-:W-:Y:S05]  /*2d20*/  RET.REL.NODEC R8 `(_Z19normalizationKerneliiPfS_) ;  /* 0xffffffd008b47950 */ /* 0x001fea0003c3ffff */
.L_x_49:
        /* <DEDUP_REMOVED lines=13> */
.L_x_51:


//--------------------- .nv.shared.reserved.0     --------------------------
	.section	.nv.shared.reserved.0,"aw",@nobits
	.weak		__nv_reservedSMEM_offset_0_alias
	.size		__nv_reservedSMEM_offset_0_alias, 0, 64
	.other		__nv_reservedSMEM_offset_0_alias,@"STO_CUDA_RESERVED_SHARED STV_DEFAULT"
__nv_reservedSMEM_offset_0_alias:
	.zero		0
	.zero		64


//--------------------- .nv.constant0._Z12matmulKerneliiPfS_ --------------------------
	.section	.nv.constant0._Z12matmulKerneliiPfS_,"a",@progbits
	.sectionflags	@""
	.align	4
.nv.constant0._Z12matmulKerneliiPfS_:
	.zero		920


//--------------------- .nv.constant0._Z19normalizationKerneliiPfS_ --------------------------
	.section	.nv.constant0._Z19normalizationKerneliiPfS_,"a",@progbits
	.sectionflags	@""
	.align	4
.nv.constant0._Z19normalizationKerneliiPfS_:
	.zero		920


//--------------------- SYMBOLS --------------------------

	.type		.nv.reservedSmem.offset0,@object
	.size		.nv.reservedSmem.offset0,0x4
